//
// Generated by NVIDIA NVVM Compiler
//
// Compiler Build ID: CL-36424714
// Cuda compilation tools, release 13.0, V13.0.88
// Based on NVVM 20.0.0
//

.version 9.0
.target sm_100
.address_size 64

	// .globl	_Z7kernel16TensorIfLi4EES0_S0_
// _ZZ7kernel16TensorIfLi4EES0_S0_E14nvfuser_zero_s has been demoted
.extern .shared .align 16 .b8 array[];

.visible .entry _Z7kernel16TensorIfLi4EES0_S0_(
	.param .align 8 .b8 _Z7kernel16TensorIfLi4EES0_S0__param_0[40],
	.param .align 8 .b8 _Z7kernel16TensorIfLi4EES0_S0__param_1[40],
	.param .align 8 .b8 _Z7kernel16TensorIfLi4EES0_S0__param_2[40]
)
{
	.reg .pred 	%p<137>;
	.reg .b32 	%r<267>;
	.reg .b32 	%f<495>;
	.reg .b64 	%rd<56>;
	// demoted variable
	.shared .align 4 .u32 _ZZ7kernel16TensorIfLi4EES0_S0_E14nvfuser_zero_s;
	ld.param.u64 	%rd5, [_Z7kernel16TensorIfLi4EES0_S0__param_2];
	ld.param.v2.u32 	{%r62, %r63}, [_Z7kernel16TensorIfLi4EES0_S0__param_0+16];
	ld.param.v2.u32 	{%r60, %r61}, [_Z7kernel16TensorIfLi4EES0_S0__param_0+8];
	ld.param.u64 	%rd6, [_Z7kernel16TensorIfLi4EES0_S0__param_1];
	ld.param.u64 	%rd4, [_Z7kernel16TensorIfLi4EES0_S0__param_0];
	cvta.to.global.u64 	%rd1, %rd4;
	cvta.to.global.u64 	%rd2, %rd6;
	mov.u32 	%r5, %tid.x;
	setp.ne.s32 	%p11, %r5, 0;
	@%p11 bra 	$L__BB0_2;
	mov.b32 	%r76, 0;
	st.shared.u32 	[_ZZ7kernel16TensorIfLi4EES0_S0_E14nvfuser_zero_s], %r76;
$L__BB0_2:
	bar.sync 	0;
	atom.shared.min.s32 	%r77, [_ZZ7kernel16TensorIfLi4EES0_S0_E14nvfuser_zero_s], %r5;
	ld.shared.u32 	%r6, [_ZZ7kernel16TensorIfLi4EES0_S0_E14nvfuser_zero_s];
	mov.u32 	%r78, %ctaid.x;
	mov.u32 	%r7, %ntid.x;
	mad.lo.s32 	%r79, %r78, %r7, %r5;
	shl.b32 	%r8, %r79, 1;
	add.s32 	%r80, %r60, 3;
	shr.s32 	%r81, %r80, 31;
	shr.u32 	%r82, %r81, 30;
	add.s32 	%r83, %r80, %r82;
	shr.s32 	%r9, %r83, 2;
	mov.u32 	%r10, %tid.y;
	mad.lo.s32 	%r84, %r9, 3, %r10;
	setp.ge.s32 	%p12, %r84, %r60;
	@%p12 bra 	$L__BB0_52;
	add.s32 	%r85, %r8, 1;
	mul.lo.s32 	%r86, %r62, %r63;
	mul.lo.s32 	%r11, %r86, %r61;
	setp.ge.s32 	%p13, %r85, %r11;
	@%p13 bra 	$L__BB0_52;
	mul.lo.s32 	%r194, %r6, %r9;
	add.s32 	%r195, %r194, %r10;
	mad.lo.s32 	%r196, %r195, %r11, %r8;
	mul.wide.s32 	%rd31, %r196, 4;
	add.s64 	%rd32, %rd2, %rd31;
	ld.global.v2.f32 	{%f309, %f1}, [%rd32];
	add.s32 	%r197, %r195, %r9;
	mad.lo.s32 	%r198, %r197, %r11, %r8;
	mul.wide.s32 	%rd33, %r198, 4;
	add.s64 	%rd34, %rd2, %rd33;
	ld.global.v2.f32 	{%f310, %f2}, [%rd34];
	add.s32 	%r199, %r197, %r9;
	mad.lo.s32 	%r200, %r199, %r11, %r8;
	mul.wide.s32 	%rd35, %r200, 4;
	add.s64 	%rd36, %rd2, %rd35;
	ld.global.v2.f32 	{%f311, %f3}, [%rd36];
	add.s32 	%r201, %r199, %r9;
	mad.lo.s32 	%r202, %r201, %r11, %r8;
	mul.wide.s32 	%rd37, %r202, 4;
	add.s64 	%rd38, %rd2, %rd37;
	ld.global.v2.f32 	{%f312, %f4}, [%rd38];
	add.s32 	%r203, %r195, %r194;
	mad.lo.s32 	%r204, %r203, %r11, %r8;
	mul.wide.s32 	%rd39, %r204, 4;
	add.s64 	%rd40, %rd1, %rd39;
	ld.global.v2.f32 	{%f313, %f5}, [%rd40];
	add.s32 	%r205, %r203, %r9;
	mad.lo.s32 	%r206, %r205, %r11, %r8;
	mul.wide.s32 	%rd41, %r206, 4;
	add.s64 	%rd42, %rd1, %rd41;
	ld.global.v2.f32 	{%f314, %f6}, [%rd42];
	add.s32 	%r207, %r205, %r9;
	mad.lo.s32 	%r208, %r207, %r11, %r8;
	mul.wide.s32 	%rd43, %r208, 4;
	add.s64 	%rd44, %rd1, %rd43;
	ld.global.v2.f32 	{%f315, %f7}, [%rd44];
	add.s32 	%r209, %r207, %r9;
	mad.lo.s32 	%r210, %r209, %r11, %r8;
	mul.wide.s32 	%rd45, %r210, 4;
	add.s64 	%rd46, %rd1, %rd45;
	ld.global.v2.f32 	{%f316, %f8}, [%rd46];
	mov.u32 	%r211, %tid.z;
	mov.u32 	%r212, %ntid.y;
	mad.lo.s32 	%r13, %r211, %r7, %r5;
	mad.lo.s32 	%r213, %r13, %r212, %r10;
	shl.b32 	%r214, %r213, 2;
	mov.u32 	%r215, array;
	add.s32 	%r14, %r215, %r214;
	clz.b32 	%r216, %r212;
	mov.b32 	%r217, -2147483648;
	shr.u32 	%r218, %r217, %r216;
	setp.lt.u32 	%p107, %r10, %r218;
	add.s32 	%r219, %r218, %r10;
	setp.lt.u32 	%p108, %r219, %r212;
	and.pred  	%p1, %p107, %p108;
	shl.b32 	%r221, %r218, 2;
	add.s32 	%r15, %r14, %r221;
	mov.b32 	%r222, 1073741824;
	shr.u32 	%r262, %r222, %r216;
	add.f32 	%f9, %f313, %f309;
	add.f32 	%f10, %f314, %f310;
	add.f32 	%f11, %f315, %f311;
	add.f32 	%f12, %f316, %f312;
	max.f32 	%f317, %f9, 0fFF800000;
	max.f32 	%f318, %f317, %f10;
	max.f32 	%f319, %f318, %f11;
	max.f32 	%f320, %f319, %f12;
	st.shared.f32 	[%r14], %f320;
	bar.sync 	0;
	not.pred 	%p109, %p1;
	@%p109 bra 	$L__BB0_6;
	ld.shared.f32 	%f321, [%r15];
	ld.shared.f32 	%f322, [%r14];
	max.f32 	%f323, %f322, %f321;
	st.shared.f32 	[%r14], %f323;
$L__BB0_6:
	setp.lt.u32 	%p110, %r212, 4;
	bar.sync 	0;
	@%p110 bra 	$L__BB0_11;
	mov.u32 	%r259, %r262;
$L__BB0_8:
	setp.ge.u32 	%p111, %r10, %r259;
	@%p111 bra 	$L__BB0_10;
	shl.b32 	%r223, %r259, 2;
	add.s32 	%r224, %r14, %r223;
	ld.shared.f32 	%f324, [%r224];
	ld.shared.f32 	%f325, [%r14];
	max.f32 	%f326, %f325, %f324;
	st.shared.f32 	[%r14], %f326;
$L__BB0_10:
	bar.sync 	0;
	shr.u32 	%r18, %r259, 1;
	setp.gt.u32 	%p112, %r259, 3;
	mov.u32 	%r259, %r18;
	@%p112 bra 	$L__BB0_8;
$L__BB0_11:
	setp.ne.s32 	%p113, %r10, 0;
	mov.f32 	%f463, 0fFF800000;
	@%p113 bra 	$L__BB0_14;
	setp.lt.u32 	%p114, %r212, 2;
	ld.shared.f32 	%f328, [%r14];
	max.f32 	%f463, %f328, 0fFF800000;
	@%p114 bra 	$L__BB0_14;
	ld.shared.f32 	%f329, [%r14+4];
	max.f32 	%f463, %f463, %f329;
$L__BB0_14:
	shl.b32 	%r225, %r13, 2;
	add.s32 	%r19, %r215, %r225;
	bar.sync 	0;
	@%p113 bra 	$L__BB0_16;
	st.shared.f32 	[%r19], %f463;
$L__BB0_16:
	bar.sync 	0;
	ld.shared.f32 	%f330, [%r19];
	bar.sync 	0;
	sub.f32 	%f331, %f9, %f330;
	fma.rn.f32 	%f332, %f331, 0f3BBB989D, 0f3F000000;
	cvt.sat.f32.f32 	%f333, %f332;
	mov.f32 	%f334, 0f4B400001;
	mov.f32 	%f335, 0f437C0000;
	fma.rm.f32 	%f336, %f333, %f335, %f334;
	add.f32 	%f337, %f336, 0fCB40007F;
	neg.f32 	%f338, %f337;
	fma.rn.f32 	%f339, %f331, 0f3FB8AA3B, %f338;
	fma.rn.f32 	%f340, %f331, 0f32A57060, %f339;
	mov.b32 	%r227, %f336;
	shl.b32 	%r228, %r227, 23;
	mov.b32 	%f341, %r228;
	ex2.approx.ftz.f32 	%f342, %f340;
	mul.f32 	%f16, %f342, %f341;
	sub.f32 	%f343, %f10, %f330;
	fma.rn.f32 	%f344, %f343, 0f3BBB989D, 0f3F000000;
	cvt.sat.f32.f32 	%f345, %f344;
	fma.rm.f32 	%f346, %f345, %f335, %f334;
	add.f32 	%f347, %f346, 0fCB40007F;
	neg.f32 	%f348, %f347;
	fma.rn.f32 	%f349, %f343, 0f3FB8AA3B, %f348;
	fma.rn.f32 	%f350, %f343, 0f32A57060, %f349;
	mov.b32 	%r229, %f346;
	shl.b32 	%r230, %r229, 23;
	mov.b32 	%f351, %r230;
	ex2.approx.ftz.f32 	%f352, %f350;
	mul.f32 	%f17, %f352, %f351;
	sub.f32 	%f353, %f11, %f330;
	fma.rn.f32 	%f354, %f353, 0f3BBB989D, 0f3F000000;
	cvt.sat.f32.f32 	%f355, %f354;
	fma.rm.f32 	%f356, %f355, %f335, %f334;
	add.f32 	%f357, %f356, 0fCB40007F;
	neg.f32 	%f358, %f357;
	fma.rn.f32 	%f359, %f353, 0f3FB8AA3B, %f358;
	fma.rn.f32 	%f360, %f353, 0f32A57060, %f359;
	mov.b32 	%r231, %f356;
	shl.b32 	%r232, %r231, 23;
	mov.b32 	%f361, %r232;
	ex2.approx.ftz.f32 	%f362, %f360;
	mul.f32 	%f18, %f362, %f361;
	sub.f32 	%f363, %f12, %f330;
	fma.rn.f32 	%f364, %f363, 0f3BBB989D, 0f3F000000;
	cvt.sat.f32.f32 	%f365, %f364;
	fma.rm.f32 	%f366, %f365, %f335, %f334;
	add.f32 	%f367, %f366, 0fCB40007F;
	neg.f32 	%f368, %f367;
	fma.rn.f32 	%f369, %f363, 0f3FB8AA3B, %f368;
	fma.rn.f32 	%f370, %f363, 0f32A57060, %f369;
	mov.b32 	%r233, %f366;
	shl.b32 	%r234, %r233, 23;
	mov.b32 	%f371, %r234;
	ex2.approx.ftz.f32 	%f372, %f370;
	mul.f32 	%f19, %f372, %f371;
	add.f32 	%f373, %f16, 0f00000000;
	add.f32 	%f374, %f373, %f17;
	add.f32 	%f375, %f374, %f18;
	add.f32 	%f376, %f375, %f19;
	st.shared.f32 	[%r14], %f376;
	bar.sync 	0;
	@%p109 bra 	$L__BB0_18;
	ld.shared.f32 	%f377, [%r15];
	ld.shared.f32 	%f378, [%r14];
	add.f32 	%f379, %f377, %f378;
	st.shared.f32 	[%r14], %f379;
$L__BB0_18:
	setp.lt.u32 	%p117, %r212, 4;
	bar.sync 	0;
	@%p117 bra 	$L__BB0_23;
	mov.u32 	%r260, %r262;
$L__BB0_20:
	setp.ge.u32 	%p118, %r10, %r260;
	@%p118 bra 	$L__BB0_22;
	shl.b32 	%r235, %r260, 2;
	add.s32 	%r236, %r14, %r235;
	ld.shared.f32 	%f380, [%r236];
	ld.shared.f32 	%f381, [%r14];
	add.f32 	%f382, %f380, %f381;
	st.shared.f32 	[%r14], %f382;
$L__BB0_22:
	bar.sync 	0;
	shr.u32 	%r21, %r260, 1;
	setp.gt.u32 	%p119, %r260, 3;
	mov.u32 	%r260, %r21;
	@%p119 bra 	$L__BB0_20;
$L__BB0_23:
	setp.ne.s32 	%p120, %r10, 0;
	mov.f32 	%f464, 0f00000000;
	@%p120 bra 	$L__BB0_26;
	setp.lt.u32 	%p121, %r212, 2;
	ld.shared.f32 	%f384, [%r14];
	add.f32 	%f464, %f384, 0f00000000;
	@%p121 bra 	$L__BB0_26;
	ld.shared.f32 	%f385, [%r14+4];
	add.f32 	%f464, %f464, %f385;
$L__BB0_26:
	setp.ne.s32 	%p122, %r10, 0;
	bar.sync 	0;
	@%p122 bra 	$L__BB0_28;
	st.shared.f32 	[%r19], %f464;
$L__BB0_28:
	bar.sync 	0;
	ld.shared.f32 	%f386, [%r19];
	bar.sync 	0;
	rcp.rn.f32 	%f387, %f386;
	mul.f32 	%f23, %f387, %f16;
	mul.f32 	%f24, %f387, %f17;
	mul.f32 	%f25, %f387, %f18;
	mul.f32 	%f26, %f387, %f19;
	add.f32 	%f27, %f5, %f1;
	add.f32 	%f28, %f6, %f2;
	add.f32 	%f29, %f7, %f3;
	add.f32 	%f30, %f8, %f4;
	max.f32 	%f388, %f27, 0fFF800000;
	max.f32 	%f389, %f388, %f28;
	max.f32 	%f390, %f389, %f29;
	max.f32 	%f391, %f390, %f30;
	st.shared.f32 	[%r14], %f391;
	bar.sync 	0;
	@%p109 bra 	$L__BB0_30;
	ld.shared.f32 	%f392, [%r15];
	ld.shared.f32 	%f393, [%r14];
	max.f32 	%f394, %f393, %f392;
	st.shared.f32 	[%r14], %f394;
$L__BB0_30:
	setp.lt.u32 	%p124, %r212, 4;
	bar.sync 	0;
	@%p124 bra 	$L__BB0_35;
	mov.u32 	%r261, %r262;
$L__BB0_32:
	setp.ge.u32 	%p125, %r10, %r261;
	@%p125 bra 	$L__BB0_34;
	shl.b32 	%r237, %r261, 2;
	add.s32 	%r238, %r14, %r237;
	ld.shared.f32 	%f395, [%r238];
	ld.shared.f32 	%f396, [%r14];
	max.f32 	%f397, %f396, %f395;
	st.shared.f32 	[%r14], %f397;
$L__BB0_34:
	bar.sync 	0;
	shr.u32 	%r23, %r261, 1;
	setp.gt.u32 	%p126, %r261, 3;
	mov.u32 	%r261, %r23;
	@%p126 bra 	$L__BB0_32;
$L__BB0_35:
	setp.ne.s32 	%p127, %r10, 0;
	mov.f32 	%f465, 0fFF800000;
	@%p127 bra 	$L__BB0_38;
	setp.lt.u32 	%p128, %r212, 2;
	ld.shared.f32 	%f399, [%r14];
	max.f32 	%f465, %f399, 0fFF800000;
	@%p128 bra 	$L__BB0_38;
	ld.shared.f32 	%f400, [%r14+4];
	max.f32 	%f465, %f465, %f400;
$L__BB0_38:
	setp.ne.s32 	%p129, %r10, 0;
	bar.sync 	0;
	@%p129 bra 	$L__BB0_40;
	st.shared.f32 	[%r19], %f465;
$L__BB0_40:
	bar.sync 	0;
	ld.shared.f32 	%f401, [%r19];
	bar.sync 	0;
	sub.f32 	%f402, %f27, %f401;
	fma.rn.f32 	%f403, %f402, 0f3BBB989D, 0f3F000000;
	cvt.sat.f32.f32 	%f404, %f403;
	mov.f32 	%f405, 0f4B400001;
	mov.f32 	%f406, 0f437C0000;
	fma.rm.f32 	%f407, %f404, %f406, %f405;
	add.f32 	%f408, %f407, 0fCB40007F;
	neg.f32 	%f409, %f408;
	fma.rn.f32 	%f410, %f402, 0f3FB8AA3B, %f409;
	fma.rn.f32 	%f411, %f402, 0f32A57060, %f410;
	mov.b32 	%r239, %f407;
	shl.b32 	%r240, %r239, 23;
	mov.b32 	%f412, %r240;
	ex2.approx.ftz.f32 	%f413, %f411;
	mul.f32 	%f34, %f413, %f412;
	sub.f32 	%f414, %f28, %f401;
	fma.rn.f32 	%f415, %f414, 0f3BBB989D, 0f3F000000;
	cvt.sat.f32.f32 	%f416, %f415;
	fma.rm.f32 	%f417, %f416, %f406, %f405;
	add.f32 	%f418, %f417, 0fCB40007F;
	neg.f32 	%f419, %f418;
	fma.rn.f32 	%f420, %f414, 0f3FB8AA3B, %f419;
	fma.rn.f32 	%f421, %f414, 0f32A57060, %f420;
	mov.b32 	%r241, %f417;
	shl.b32 	%r242, %r241, 23;
	mov.b32 	%f422, %r242;
	ex2.approx.ftz.f32 	%f423, %f421;
	mul.f32 	%f35, %f423, %f422;
	sub.f32 	%f424, %f29, %f401;
	fma.rn.f32 	%f425, %f424, 0f3BBB989D, 0f3F000000;
	cvt.sat.f32.f32 	%f426, %f425;
	fma.rm.f32 	%f427, %f426, %f406, %f405;
	add.f32 	%f428, %f427, 0fCB40007F;
	neg.f32 	%f429, %f428;
	fma.rn.f32 	%f430, %f424, 0f3FB8AA3B, %f429;
	fma.rn.f32 	%f431, %f424, 0f32A57060, %f430;
	mov.b32 	%r243, %f427;
	shl.b32 	%r244, %r243, 23;
	mov.b32 	%f432, %r244;
	ex2.approx.ftz.f32 	%f433, %f431;
	mul.f32 	%f36, %f433, %f432;
	sub.f32 	%f434, %f30, %f401;
	fma.rn.f32 	%f435, %f434, 0f3BBB989D, 0f3F000000;
	cvt.sat.f32.f32 	%f436, %f435;
	fma.rm.f32 	%f437, %f436, %f406, %f405;
	add.f32 	%f438, %f437, 0fCB40007F;
	neg.f32 	%f439, %f438;
	fma.rn.f32 	%f440, %f434, 0f3FB8AA3B, %f439;
	fma.rn.f32 	%f441, %f434, 0f32A57060, %f440;
	mov.b32 	%r245, %f437;
	shl.b32 	%r246, %r245, 23;
	mov.b32 	%f442, %r246;
	ex2.approx.ftz.f32 	%f443, %f441;
	mul.f32 	%f37, %f443, %f442;
	add.f32 	%f444, %f34, 0f00000000;
	add.f32 	%f445, %f444, %f35;
	add.f32 	%f446, %f445, %f36;
	add.f32 	%f447, %f446, %f37;
	st.shared.f32 	[%r14], %f447;
	bar.sync 	0;
	@%p109 bra 	$L__BB0_42;
	ld.shared.f32 	%f448, [%r15];
	ld.shared.f32 	%f449, [%r14];
	add.f32 	%f450, %f448, %f449;
	st.shared.f32 	[%r14], %f450;
$L__BB0_42:
	setp.lt.u32 	%p131, %r212, 4;
	bar.sync 	0;
	@%p131 bra 	$L__BB0_46;
$L__BB0_43:
	setp.ge.u32 	%p132, %r10, %r262;
	@%p132 bra 	$L__BB0_45;
	shl.b32 	%r247, %r262, 2;
	add.s32 	%r248, %r14, %r247;
	ld.shared.f32 	%f451, [%r248];
	ld.shared.f32 	%f452, [%r14];
	add.f32 	%f453, %f451, %f452;
	st.shared.f32 	[%r14], %f453;
$L__BB0_45:
	bar.sync 	0;
	shr.u32 	%r25, %r262, 1;
	setp.gt.u32 	%p133, %r262, 3;
	mov.u32 	%r262, %r25;
	@%p133 bra 	$L__BB0_43;
$L__BB0_46:
	setp.ne.s32 	%p134, %r10, 0;
	mov.f32 	%f466, 0f00000000;
	@%p134 bra 	$L__BB0_49;
	setp.lt.u32 	%p135, %r212, 2;
	ld.shared.f32 	%f455, [%r14];
	add.f32 	%f466, %f455, 0f00000000;
	@%p135 bra 	$L__BB0_49;
	ld.shared.f32 	%f456, [%r14+4];
	add.f32 	%f466, %f466, %f456;
$L__BB0_49:
	setp.ne.s32 	%p136, %r10, 0;
	bar.sync 	0;
	@%p136 bra 	$L__BB0_51;
	st.shared.f32 	[%r19], %f466;
$L__BB0_51:
	bar.sync 	0;
	ld.shared.f32 	%f457, [%r19];
	bar.sync 	0;
	rcp.rn.f32 	%f458, %f457;
	mul.f32 	%f459, %f458, %f34;
	mul.f32 	%f460, %f458, %f35;
	mul.f32 	%f461, %f458, %f36;
	mul.f32 	%f462, %f458, %f37;
	shl.b32 	%r250, %r194, 3;
	add.s32 	%r251, %r250, %r10;
	mad.lo.s32 	%r252, %r251, %r11, %r8;
	cvta.to.global.u64 	%rd47, %rd5;
	mul.wide.s32 	%rd48, %r252, 4;
	add.s64 	%rd49, %rd47, %rd48;
	st.global.v2.f32 	[%rd49], {%f23, %f459};
	add.s32 	%r253, %r251, %r9;
	mad.lo.s32 	%r254, %r253, %r11, %r8;
	mul.wide.s32 	%rd50, %r254, 4;
	add.s64 	%rd51, %rd47, %rd50;
	st.global.v2.f32 	[%rd51], {%f24, %f460};
	add.s32 	%r255, %r253, %r9;
	mad.lo.s32 	%r256, %r255, %r11, %r8;
	mul.wide.s32 	%rd52, %r256, 4;
	add.s64 	%rd53, %rd47, %rd52;
	st.global.v2.f32 	[%rd53], {%f25, %f461};
	add.s32 	%r257, %r255, %r9;
	mad.lo.s32 	%r258, %r257, %r11, %r8;
	mul.wide.s32 	%rd54, %r258, 4;
	add.s64 	%rd55, %rd47, %rd54;
	st.global.v2.f32 	[%rd55], {%f26, %f462};
	bra.uni 	$L__BB0_147;
$L__BB0_52:
	add.s32 	%r26, %r8, 1;
	mul.lo.s32 	%r88, %r62, %r63;
	mul.lo.s32 	%r27, %r88, %r61;
	setp.ge.s32 	%p14, %r26, %r27;
	mul.lo.s32 	%r28, %r6, %r9;
	add.s32 	%r29, %r28, %r10;
	setp.ge.s32 	%p15, %r29, %r60;
	or.pred  	%p16, %p15, %p14;
	@%p16 bra 	$L__BB0_54;
	mad.lo.s32 	%r89, %r29, %r27, %r8;
	mul.wide.s32 	%rd7, %r89, 4;
	add.s64 	%rd8, %rd2, %rd7;
	ld.global.v2.f32 	{%f468, %f467}, [%rd8];
$L__BB0_54:
	setp.ge.s32 	%p17, %r26, %r27;
	add.s32 	%r30, %r29, %r9;
	setp.ge.s32 	%p18, %r30, %r60;
	or.pred  	%p19, %p18, %p17;
	@%p19 bra 	$L__BB0_56;
	mad.lo.s32 	%r90, %r30, %r27, %r8;
	mul.wide.s32 	%rd9, %r90, 4;
	add.s64 	%rd10, %rd2, %rd9;
	ld.global.v2.f32 	{%f470, %f469}, [%rd10];
$L__BB0_56:
	setp.ge.s32 	%p20, %r26, %r27;
	add.s32 	%r31, %r30, %r9;
	setp.ge.s32 	%p21, %r31, %r60;
	or.pred  	%p22, %p21, %p20;
	@%p22 bra 	$L__BB0_58;
	mad.lo.s32 	%r91, %r31, %r27, %r8;
	mul.wide.s32 	%rd11, %r91, 4;
	add.s64 	%rd12, %rd2, %rd11;
	ld.global.v2.f32 	{%f472, %f471}, [%rd12];
$L__BB0_58:
	setp.ge.s32 	%p23, %r26, %r27;
	add.s32 	%r32, %r31, %r9;
	setp.ge.s32 	%p24, %r32, %r60;
	or.pred  	%p25, %p24, %p23;
	@%p25 bra 	$L__BB0_60;
	mad.lo.s32 	%r92, %r32, %r27, %r8;
	mul.wide.s32 	%rd13, %r92, 4;
	add.s64 	%rd14, %rd2, %rd13;
	ld.global.v2.f32 	{%f474, %f473}, [%rd14];
$L__BB0_60:
	setp.ge.s32 	%p26, %r26, %r27;
	add.s32 	%r33, %r29, %r28;
	setp.ge.s32 	%p27, %r33, %r60;
	or.pred  	%p28, %p27, %p26;
	@%p28 bra 	$L__BB0_62;
	mad.lo.s32 	%r93, %r33, %r27, %r8;
	mul.wide.s32 	%rd15, %r93, 4;
	add.s64 	%rd16, %rd1, %rd15;
	ld.global.v2.f32 	{%f476, %f475}, [%rd16];
$L__BB0_62:
	setp.ge.s32 	%p29, %r26, %r27;
	add.s32 	%r34, %r33, %r9;
	setp.ge.s32 	%p30, %r34, %r60;
	or.pred  	%p31, %p30, %p29;
	@%p31 bra 	$L__BB0_64;
	mad.lo.s32 	%r94, %r34, %r27, %r8;
	mul.wide.s32 	%rd17, %r94, 4;
	add.s64 	%rd18, %rd1, %rd17;
	ld.global.v2.f32 	{%f478, %f477}, [%rd18];
$L__BB0_64:
	add.s32 	%r35, %r34, %r9;
	setp.ge.s32 	%p33, %r35, %r60;
	or.pred  	%p34, %p33, %p29;
	@%p34 bra 	$L__BB0_66;
	mad.lo.s32 	%r95, %r35, %r27, %r8;
	mul.wide.s32 	%rd19, %r95, 4;
	add.s64 	%rd20, %rd1, %rd19;
	ld.global.v2.f32 	{%f480, %f479}, [%rd20];
$L__BB0_66:
	add.s32 	%r36, %r35, %r9;
	setp.ge.s32 	%p36, %r36, %r60;
	or.pred  	%p37, %p36, %p29;
	@%p37 bra 	$L__BB0_68;
	mad.lo.s32 	%r96, %r36, %r27, %r8;
	mul.wide.s32 	%rd21, %r96, 4;
	add.s64 	%rd22, %rd1, %rd21;
	ld.global.v2.f32 	{%f482, %f481}, [%rd22];
$L__BB0_68:
	shl.b32 	%r37, %r6, 2;
	add.s32 	%r98, %r37, %r8;
	mov.u32 	%r99, %tid.z;
	mov.u32 	%r100, %ntid.y;
	mad.lo.s32 	%r103, %r99, %r7, %r5;
	mad.lo.s32 	%r104, %r103, %r100, %r10;
	shl.b32 	%r105, %r104, 2;
	mov.u32 	%r106, array;
	add.s32 	%r38, %r106, %r105;
	clz.b32 	%r107, %r100;
	mov.b32 	%r108, -2147483648;
	shr.u32 	%r109, %r108, %r107;
	setp.lt.u32 	%p38, %r10, %r109;
	add.s32 	%r110, %r109, %r10;
	setp.lt.u32 	%p39, %r110, %r100;
	and.pred  	%p2, %p38, %p39;
	shl.b32 	%r112, %r109, 2;
	add.s32 	%r39, %r38, %r112;
	mov.b32 	%r113, 1073741824;
	shr.u32 	%r266, %r113, %r107;
	setp.ge.s32 	%p40, %r98, %r27;
	mul.lo.s32 	%r114, %r6, %r9;
	shl.b32 	%r115, %r114, 1;
	add.s32 	%r116, %r114, %r10;
	add.s32 	%r117, %r116, %r114;
	add.s32 	%r41, %r117, %r115;
	setp.ge.s32 	%p41, %r41, %r60;
	or.pred  	%p3, %p41, %p40;
	add.f32 	%f484, %f476, %f468;
	add.s32 	%r118, %r41, %r9;
	setp.ge.s32 	%p42, %r118, %r60;
	or.pred  	%p4, %p42, %p40;
	add.f32 	%f485, %f478, %f470;
	add.s32 	%r119, %r118, %r9;
	setp.ge.s32 	%p43, %r119, %r60;
	or.pred  	%p5, %p43, %p40;
	add.f32 	%f486, %f480, %f472;
	add.s32 	%r120, %r119, %r9;
	setp.ge.s32 	%p44, %r120, %r60;
	or.pred  	%p6, %p44, %p40;
	add.f32 	%f487, %f482, %f474;
	max.f32 	%f127, %f484, 0fFF800000;
	selp.f32 	%f128, 0fFF800000, %f127, %p3;
	max.f32 	%f129, %f128, %f485;
	selp.f32 	%f130, %f128, %f129, %p4;
	max.f32 	%f131, %f130, %f486;
	selp.f32 	%f132, %f130, %f131, %p5;
	max.f32 	%f133, %f132, %f487;
	selp.f32 	%f134, %f132, %f133, %p6;
	st.shared.f32 	[%r38], %f134;
	bar.sync 	0;
	not.pred 	%p45, %p2;
	@%p45 bra 	$L__BB0_70;
	ld.shared.f32 	%f135, [%r39];
	ld.shared.f32 	%f136, [%r38];
	max.f32 	%f137, %f136, %f135;
	st.shared.f32 	[%r38], %f137;
$L__BB0_70:
	setp.lt.u32 	%p46, %r100, 4;
	bar.sync 	0;
	@%p46 bra 	$L__BB0_75;
	mov.u32 	%r263, %r266;
$L__BB0_72:
	setp.ge.u32 	%p47, %r10, %r263;
	@%p47 bra 	$L__BB0_74;
	shl.b32 	%r122, %r263, 2;
	add.s32 	%r123, %r38, %r122;
	ld.shared.f32 	%f138, [%r123];
	ld.shared.f32 	%f139, [%r38];
	max.f32 	%f140, %f139, %f138;
	st.shared.f32 	[%r38], %f140;
$L__BB0_74:
	bar.sync 	0;
	shr.u32 	%r43, %r263, 1;
	setp.gt.u32 	%p48, %r263, 3;
	mov.u32 	%r263, %r43;
	@%p48 bra 	$L__BB0_72;
$L__BB0_75:
	setp.ne.s32 	%p49, %r10, 0;
	mov.f32 	%f483, 0fFF800000;
	@%p49 bra 	$L__BB0_78;
	mov.u32 	%r124, %ntid.y;
	setp.lt.u32 	%p50, %r124, 2;
	ld.shared.f32 	%f142, [%r38];
	max.f32 	%f483, %f142, 0fFF800000;
	@%p50 bra 	$L__BB0_78;
	ld.shared.f32 	%f143, [%r38+4];
	max.f32 	%f483, %f483, %f143;
$L__BB0_78:
	mov.u32 	%r125, %tid.z;
	mov.u32 	%r126, %ntid.x;
	mov.u32 	%r127, %tid.x;
	mad.lo.s32 	%r128, %r125, %r126, %r127;
	shl.b32 	%r129, %r128, 2;
	mov.u32 	%r130, array;
	add.s32 	%r44, %r130, %r129;
	bar.sync 	0;
	@%p49 bra 	$L__BB0_80;
	st.shared.f32 	[%r44], %f483;
$L__BB0_80:
	bar.sync 	0;
	ld.shared.f32 	%f80, [%r44];
	bar.sync 	0;
	setp.ge.s32 	%p52, %r41, %r60;
	@%p52 bra 	$L__BB0_83;
	add.s32 	%r131, %r37, %r8;
	setp.ge.s32 	%p53, %r131, %r27;
	@%p53 bra 	$L__BB0_83;
	sub.f32 	%f144, %f484, %f80;
	fma.rn.f32 	%f145, %f144, 0f3BBB989D, 0f3F000000;
	cvt.sat.f32.f32 	%f146, %f145;
	mov.f32 	%f147, 0f4B400001;
	mov.f32 	%f148, 0f437C0000;
	fma.rm.f32 	%f149, %f146, %f148, %f147;
	add.f32 	%f150, %f149, 0fCB40007F;
	neg.f32 	%f151, %f150;
	fma.rn.f32 	%f152, %f144, 0f3FB8AA3B, %f151;
	fma.rn.f32 	%f153, %f144, 0f32A57060, %f152;
	mov.b32 	%r132, %f149;
	shl.b32 	%r133, %r132, 23;
	mov.b32 	%f154, %r133;
	ex2.approx.ftz.f32 	%f155, %f153;
	mul.f32 	%f484, %f155, %f154;
$L__BB0_83:
	add.s32 	%r134, %r41, %r9;
	setp.ge.s32 	%p54, %r134, %r60;
	@%p54 bra 	$L__BB0_86;
	add.s32 	%r135, %r37, %r8;
	setp.ge.s32 	%p55, %r135, %r27;
	@%p55 bra 	$L__BB0_86;
	sub.f32 	%f156, %f485, %f80;
	fma.rn.f32 	%f157, %f156, 0f3BBB989D, 0f3F000000;
	cvt.sat.f32.f32 	%f158, %f157;
	mov.f32 	%f159, 0f4B400001;
	mov.f32 	%f160, 0f437C0000;
	fma.rm.f32 	%f161, %f158, %f160, %f159;
	add.f32 	%f162, %f161, 0fCB40007F;
	neg.f32 	%f163, %f162;
	fma.rn.f32 	%f164, %f156, 0f3FB8AA3B, %f163;
	fma.rn.f32 	%f165, %f156, 0f32A57060, %f164;
	mov.b32 	%r136, %f161;
	shl.b32 	%r137, %r136, 23;
	mov.b32 	%f166, %r137;
	ex2.approx.ftz.f32 	%f167, %f165;
	mul.f32 	%f485, %f167, %f166;
$L__BB0_86:
	add.s32 	%r138, %r41, %r9;
	add.s32 	%r139, %r138, %r9;
	setp.ge.s32 	%p56, %r139, %r60;
	@%p56 bra 	$L__BB0_89;
	add.s32 	%r140, %r37, %r8;
	setp.ge.s32 	%p57, %r140, %r27;
	@%p57 bra 	$L__BB0_89;
	sub.f32 	%f168, %f486, %f80;
	fma.rn.f32 	%f169, %f168, 0f3BBB989D, 0f3F000000;
	cvt.sat.f32.f32 	%f170, %f169;
	mov.f32 	%f171, 0f4B400001;
	mov.f32 	%f172, 0f437C0000;
	fma.rm.f32 	%f173, %f170, %f172, %f171;
	add.f32 	%f174, %f173, 0fCB40007F;
	neg.f32 	%f175, %f174;
	fma.rn.f32 	%f176, %f168, 0f3FB8AA3B, %f175;
	fma.rn.f32 	%f177, %f168, 0f32A57060, %f176;
	mov.b32 	%r141, %f173;
	shl.b32 	%r142, %r141, 23;
	mov.b32 	%f178, %r142;
	ex2.approx.ftz.f32 	%f179, %f177;
	mul.f32 	%f486, %f179, %f178;
$L__BB0_89:
	add.s32 	%r143, %r41, %r9;
	add.s32 	%r144, %r143, %r9;
	add.s32 	%r145, %r144, %r9;
	setp.ge.s32 	%p58, %r145, %r60;
	@%p58 bra 	$L__BB0_92;
	add.s32 	%r146, %r37, %r8;
	setp.ge.s32 	%p59, %r146, %r27;
	@%p59 bra 	$L__BB0_92;
	sub.f32 	%f180, %f487, %f80;
	fma.rn.f32 	%f181, %f180, 0f3BBB989D, 0f3F000000;
	cvt.sat.f32.f32 	%f182, %f181;
	mov.f32 	%f183, 0f4B400001;
	mov.f32 	%f184, 0f437C0000;
	fma.rm.f32 	%f185, %f182, %f184, %f183;
	add.f32 	%f186, %f185, 0fCB40007F;
	neg.f32 	%f187, %f186;
	fma.rn.f32 	%f188, %f180, 0f3FB8AA3B, %f187;
	fma.rn.f32 	%f189, %f180, 0f32A57060, %f188;
	mov.b32 	%r147, %f185;
	shl.b32 	%r148, %r147, 23;
	mov.b32 	%f190, %r148;
	ex2.approx.ftz.f32 	%f191, %f189;
	mul.f32 	%f487, %f191, %f190;
$L__BB0_92:
	add.f32 	%f192, %f484, 0f00000000;
	selp.f32 	%f193, 0f00000000, %f192, %p3;
	add.f32 	%f194, %f193, %f485;
	selp.f32 	%f195, %f193, %f194, %p4;
	add.f32 	%f196, %f195, %f486;
	selp.f32 	%f197, %f195, %f196, %p5;
	add.f32 	%f198, %f197, %f487;
	selp.f32 	%f199, %f197, %f198, %p6;
	st.shared.f32 	[%r38], %f199;
	bar.sync 	0;
	@%p45 bra 	$L__BB0_94;
	ld.shared.f32 	%f200, [%r39];
	ld.shared.f32 	%f201, [%r38];
	add.f32 	%f202, %f200, %f201;
	st.shared.f32 	[%r38], %f202;
$L__BB0_94:
	mov.u32 	%r149, %ntid.y;
	setp.lt.u32 	%p61, %r149, 4;
	bar.sync 	0;
	@%p61 bra 	$L__BB0_99;
	mov.u32 	%r264, %r266;
$L__BB0_96:
	setp.ge.u32 	%p62, %r10, %r264;
	@%p62 bra 	$L__BB0_98;
	shl.b32 	%r150, %r264, 2;
	add.s32 	%r151, %r38, %r150;
	ld.shared.f32 	%f203, [%r151];
	ld.shared.f32 	%f204, [%r38];
	add.f32 	%f205, %f203, %f204;
	st.shared.f32 	[%r38], %f205;
$L__BB0_98:
	bar.sync 	0;
	shr.u32 	%r46, %r264, 1;
	setp.gt.u32 	%p63, %r264, 3;
	mov.u32 	%r264, %r46;
	@%p63 bra 	$L__BB0_96;
$L__BB0_99:
	setp.ne.s32 	%p64, %r10, 0;
	mov.f32 	%f488, 0f00000000;
	@%p64 bra 	$L__BB0_102;
	mov.u32 	%r152, %ntid.y;
	setp.lt.u32 	%p65, %r152, 2;
	ld.shared.f32 	%f207, [%r38];
	add.f32 	%f488, %f207, 0f00000000;
	@%p65 bra 	$L__BB0_102;
	ld.shared.f32 	%f208, [%r38+4];
	add.f32 	%f488, %f488, %f208;
$L__BB0_102:
	bar.sync 	0;
	@%p64 bra 	$L__BB0_104;
	mov.u32 	%r153, %tid.z;
	mov.u32 	%r154, %ntid.x;
	mov.u32 	%r155, %tid.x;
	mad.lo.s32 	%r156, %r153, %r154, %r155;
	shl.b32 	%r157, %r156, 2;
	mov.u32 	%r158, array;
	add.s32 	%r159, %r158, %r157;
	st.shared.f32 	[%r159], %f488;
$L__BB0_104:
	add.s32 	%r160, %r41, %r9;
	add.s32 	%r161, %r160, %r9;
	add.s32 	%r162, %r161, %r9;
	setp.ge.s32 	%p67, %r162, %r60;
	setp.ge.s32 	%p68, %r161, %r60;
	setp.ge.s32 	%p69, %r160, %r60;
	setp.ge.s32 	%p70, %r41, %r60;
	bar.sync 	0;
	mov.u32 	%r163, %tid.z;
	mov.u32 	%r164, %ntid.x;
	mov.u32 	%r165, %tid.x;
	mad.lo.s32 	%r166, %r163, %r164, %r165;
	shl.b32 	%r167, %r166, 2;
	mov.u32 	%r168, array;
	add.s32 	%r47, %r168, %r167;
	ld.shared.f32 	%f209, [%r47];
	bar.sync 	0;
	rcp.rn.f32 	%f210, %f209;
	mul.f32 	%f211, %f210, %f484;
	selp.f32 	%f92, %f476, %f211, %p3;
	mul.f32 	%f212, %f210, %f485;
	add.s32 	%r170, %r37, %r8;
	setp.ge.s32 	%p71, %r170, %r27;
	selp.f32 	%f213, %f478, %f212, %p71;
	selp.f32 	%f93, %f478, %f213, %p69;
	mul.f32 	%f214, %f210, %f486;
	selp.f32 	%f94, %f480, %f214, %p5;
	mul.f32 	%f215, %f210, %f487;
	selp.f32 	%f216, %f482, %f215, %p71;
	selp.f32 	%f95, %f482, %f216, %p67;
	add.s32 	%r48, %r170, 1;
	setp.ge.s32 	%p72, %r48, %r27;
	or.pred  	%p7, %p70, %p72;
	add.f32 	%f217, %f475, %f467;
	selp.f32 	%f490, %f484, %f217, %p7;
	or.pred  	%p8, %p69, %p72;
	add.f32 	%f218, %f477, %f469;
	selp.f32 	%f491, %f485, %f218, %p8;
	or.pred  	%p9, %p68, %p72;
	add.f32 	%f219, %f479, %f471;
	selp.f32 	%f492, %f486, %f219, %p9;
	or.pred  	%p10, %p67, %p72;
	add.f32 	%f220, %f481, %f473;
	selp.f32 	%f493, %f487, %f220, %p10;
	max.f32 	%f221, %f490, 0fFF800000;
	selp.f32 	%f222, 0fFF800000, %f221, %p7;
	max.f32 	%f223, %f222, %f491;
	selp.f32 	%f224, %f222, %f223, %p8;
	max.f32 	%f225, %f224, %f492;
	selp.f32 	%f226, %f224, %f225, %p9;
	max.f32 	%f227, %f226, %f493;
	selp.f32 	%f228, %f226, %f227, %p10;
	st.shared.f32 	[%r38], %f228;
	bar.sync 	0;
	@%p45 bra 	$L__BB0_106;
	ld.shared.f32 	%f229, [%r39];
	ld.shared.f32 	%f230, [%r38];
	max.f32 	%f231, %f230, %f229;
	st.shared.f32 	[%r38], %f231;
$L__BB0_106:
	mov.u32 	%r49, %ntid.y;
	setp.lt.u32 	%p74, %r49, 4;
	bar.sync 	0;
	@%p74 bra 	$L__BB0_111;
	mov.u32 	%r265, %r266;
$L__BB0_108:
	setp.ge.u32 	%p75, %r10, %r265;
	@%p75 bra 	$L__BB0_110;
	shl.b32 	%r171, %r265, 2;
	add.s32 	%r172, %r38, %r171;
	ld.shared.f32 	%f232, [%r172];
	ld.shared.f32 	%f233, [%r38];
	max.f32 	%f234, %f233, %f232;
	st.shared.f32 	[%r38], %f234;
$L__BB0_110:
	bar.sync 	0;
	shr.u32 	%r51, %r265, 1;
	setp.gt.u32 	%p76, %r265, 3;
	mov.u32 	%r265, %r51;
	@%p76 bra 	$L__BB0_108;
$L__BB0_111:
	setp.ne.s32 	%p77, %r10, 0;
	mov.f32 	%f489, 0fFF800000;
	@%p77 bra 	$L__BB0_114;
	setp.lt.u32 	%p78, %r49, 2;
	ld.shared.f32 	%f236, [%r38];
	max.f32 	%f489, %f236, 0fFF800000;
	@%p78 bra 	$L__BB0_114;
	ld.shared.f32 	%f237, [%r38+4];
	max.f32 	%f489, %f489, %f237;
$L__BB0_114:
	bar.sync 	0;
	@%p77 bra 	$L__BB0_116;
	st.shared.f32 	[%r47], %f489;
$L__BB0_116:
	setp.ge.s32 	%p80, %r41, %r60;
	bar.sync 	0;
	ld.shared.f32 	%f103, [%r47];
	bar.sync 	0;
	@%p80 bra 	$L__BB0_119;
	setp.ge.s32 	%p81, %r48, %r27;
	@%p81 bra 	$L__BB0_119;
	sub.f32 	%f238, %f490, %f103;
	fma.rn.f32 	%f239, %f238, 0f3BBB989D, 0f3F000000;
	cvt.sat.f32.f32 	%f240, %f239;
	mov.f32 	%f241, 0f4B400001;
	mov.f32 	%f242, 0f437C0000;
	fma.rm.f32 	%f243, %f240, %f242, %f241;
	add.f32 	%f244, %f243, 0fCB40007F;
	neg.f32 	%f245, %f244;
	fma.rn.f32 	%f246, %f238, 0f3FB8AA3B, %f245;
	fma.rn.f32 	%f247, %f238, 0f32A57060, %f246;
	mov.b32 	%r173, %f243;
	shl.b32 	%r174, %r173, 23;
	mov.b32 	%f248, %r174;
	ex2.approx.ftz.f32 	%f249, %f247;
	mul.f32 	%f490, %f249, %f248;
$L__BB0_119:
	add.s32 	%r175, %r41, %r9;
	setp.ge.s32 	%p82, %r175, %r60;
	@%p82 bra 	$L__BB0_122;
	setp.ge.s32 	%p83, %r48, %r27;
	@%p83 bra 	$L__BB0_122;
	sub.f32 	%f250, %f491, %f103;
	fma.rn.f32 	%f251, %f250, 0f3BBB989D, 0f3F000000;
	cvt.sat.f32.f32 	%f252, %f251;
	mov.f32 	%f253, 0f4B400001;
	mov.f32 	%f254, 0f437C0000;
	fma.rm.f32 	%f255, %f252, %f254, %f253;
	add.f32 	%f256, %f255, 0fCB40007F;
	neg.f32 	%f257, %f256;
	fma.rn.f32 	%f258, %f250, 0f3FB8AA3B, %f257;
	fma.rn.f32 	%f259, %f250, 0f32A57060, %f258;
	mov.b32 	%r176, %f255;
	shl.b32 	%r177, %r176, 23;
	mov.b32 	%f260, %r177;
	ex2.approx.ftz.f32 	%f261, %f259;
	mul.f32 	%f491, %f261, %f260;
$L__BB0_122:
	add.s32 	%r178, %r41, %r9;
	add.s32 	%r179, %r178, %r9;
	setp.ge.s32 	%p84, %r179, %r60;
	@%p84 bra 	$L__BB0_125;
	setp.ge.s32 	%p85, %r48, %r27;
	@%p85 bra 	$L__BB0_125;
	sub.f32 	%f262, %f492, %f103;
	fma.rn.f32 	%f263, %f262, 0f3BBB989D, 0f3F000000;
	cvt.sat.f32.f32 	%f264, %f263;
	mov.f32 	%f265, 0f4B400001;
	mov.f32 	%f266, 0f437C0000;
	fma.rm.f32 	%f267, %f264, %f266, %f265;
	add.f32 	%f268, %f267, 0fCB40007F;
	neg.f32 	%f269, %f268;
	fma.rn.f32 	%f270, %f262, 0f3FB8AA3B, %f269;
	fma.rn.f32 	%f271, %f262, 0f32A57060, %f270;
	mov.b32 	%r180, %f267;
	shl.b32 	%r181, %r180, 23;
	mov.b32 	%f272, %r181;
	ex2.approx.ftz.f32 	%f273, %f271;
	mul.f32 	%f492, %f273, %f272;
$L__BB0_125:
	add.s32 	%r182, %r41, %r9;
	add.s32 	%r183, %r182, %r9;
	add.s32 	%r184, %r183, %r9;
	setp.ge.s32 	%p86, %r184, %r60;
	@%p86 bra 	$L__BB0_128;
	setp.ge.s32 	%p87, %r48, %r27;
	@%p87 bra 	$L__BB0_128;
	sub.f32 	%f274, %f493, %f103;
	fma.rn.f32 	%f275, %f274, 0f3BBB989D, 0f3F000000;
	cvt.sat.f32.f32 	%f276, %f275;
	mov.f32 	%f277, 0f4B400001;
	mov.f32 	%f278, 0f437C0000;
	fma.rm.f32 	%f279, %f276, %f278, %f277;
	add.f32 	%f280, %f279, 0fCB40007F;
	neg.f32 	%f281, %f280;
	fma.rn.f32 	%f282, %f274, 0f3FB8AA3B, %f281;
	fma.rn.f32 	%f283, %f274, 0f32A57060, %f282;
	mov.b32 	%r185, %f279;
	shl.b32 	%r186, %r185, 23;
	mov.b32 	%f284, %r186;
	ex2.approx.ftz.f32 	%f285, %f283;
	mul.f32 	%f493, %f285, %f284;
$L__BB0_128:
	add.f32 	%f286, %f490, 0f00000000;
	selp.f32 	%f287, 0f00000000, %f286, %p7;
	add.f32 	%f288, %f287, %f491;
	selp.f32 	%f289, %f287, %f288, %p8;
	add.f32 	%f290, %f289, %f492;
	selp.f32 	%f291, %f289, %f290, %p9;
	add.f32 	%f292, %f291, %f493;
	selp.f32 	%f293, %f291, %f292, %p10;
	st.shared.f32 	[%r38], %f293;
	bar.sync 	0;
	@%p45 bra 	$L__BB0_130;
	ld.shared.f32 	%f294, [%r39];
	ld.shared.f32 	%f295, [%r38];
	add.f32 	%f296, %f294, %f295;
	st.shared.f32 	[%r38], %f296;
$L__BB0_130:
	setp.lt.u32 	%p89, %r49, 4;
	bar.sync 	0;
	@%p89 bra 	$L__BB0_134;
$L__BB0_131:
	setp.ge.u32 	%p90, %r10, %r266;
	@%p90 bra 	$L__BB0_133;
	shl.b32 	%r187, %r266, 2;
	add.s32 	%r188, %r38, %r187;
	ld.shared.f32 	%f297, [%r188];
	ld.shared.f32 	%f298, [%r38];
	add.f32 	%f299, %f297, %f298;
	st.shared.f32 	[%r38], %f299;
$L__BB0_133:
	bar.sync 	0;
	shr.u32 	%r54, %r266, 1;
	setp.gt.u32 	%p91, %r266, 3;
	mov.u32 	%r266, %r54;
	@%p91 bra 	$L__BB0_131;
$L__BB0_134:
	setp.ne.s32 	%p92, %r10, 0;
	mov.f32 	%f494, 0f00000000;
	@%p92 bra 	$L__BB0_137;
	setp.lt.u32 	%p93, %r49, 2;
	ld.shared.f32 	%f301, [%r38];
	add.f32 	%f494, %f301, 0f00000000;
	@%p93 bra 	$L__BB0_137;
	ld.shared.f32 	%f302, [%r38+4];
	add.f32 	%f494, %f494, %f302;
$L__BB0_137:
	setp.ne.s32 	%p94, %r10, 0;
	bar.sync 	0;
	@%p94 bra 	$L__BB0_139;
	st.shared.f32 	[%r47], %f494;
$L__BB0_139:
	cvta.to.global.u64 	%rd3, %rd5;
	add.s32 	%r55, %r8, 1;
	setp.ge.s32 	%p95, %r55, %r27;
	bar.sync 	0;
	ld.shared.f32 	%f303, [%r47];
	bar.sync 	0;
	rcp.rn.f32 	%f304, %f303;
	mul.f32 	%f305, %f304, %f490;
	selp.f32 	%f115, %f475, %f305, %p7;
	mul.f32 	%f306, %f304, %f491;
	selp.f32 	%f116, %f477, %f306, %p8;
	mul.f32 	%f307, %f304, %f492;
	selp.f32 	%f117, %f479, %f307, %p9;
	mul.f32 	%f308, %f304, %f493;
	selp.f32 	%f118, %f481, %f308, %p10;
	mad.lo.s32 	%r56, %r37, %r9, %r41;
	setp.ge.s32 	%p96, %r56, %r60;
	or.pred  	%p97, %p96, %p95;
	@%p97 bra 	$L__BB0_141;
	mad.lo.s32 	%r190, %r56, %r27, %r8;
	mul.wide.s32 	%rd23, %r190, 4;
	add.s64 	%rd24, %rd3, %rd23;
	st.global.v2.f32 	[%rd24], {%f92, %f115};
$L__BB0_141:
	setp.ge.s32 	%p98, %r55, %r27;
	add.s32 	%r57, %r56, %r9;
	setp.ge.s32 	%p99, %r57, %r60;
	or.pred  	%p100, %p99, %p98;
	@%p100 bra 	$L__BB0_143;
	mad.lo.s32 	%r191, %r57, %r27, %r8;
	mul.wide.s32 	%rd25, %r191, 4;
	add.s64 	%rd26, %rd3, %rd25;
	st.global.v2.f32 	[%rd26], {%f93, %f116};
$L__BB0_143:
	setp.ge.s32 	%p101, %r55, %r27;
	add.s32 	%r58, %r57, %r9;
	setp.ge.s32 	%p102, %r58, %r60;
	or.pred  	%p103, %p102, %p101;
	@%p103 bra 	$L__BB0_145;
	mad.lo.s32 	%r192, %r58, %r27, %r8;
	mul.wide.s32 	%rd27, %r192, 4;
	add.s64 	%rd28, %rd3, %rd27;
	st.global.v2.f32 	[%rd28], {%f94, %f117};
$L__BB0_145:
	setp.ge.s32 	%p104, %r55, %r27;
	add.s32 	%r59, %r58, %r9;
	setp.ge.s32 	%p105, %r59, %r60;
	or.pred  	%p106, %p105, %p104;
	@%p106 bra 	$L__BB0_147;
	mad.lo.s32 	%r193, %r59, %r27, %r8;
	mul.wide.s32 	%rd29, %r193, 4;
	add.s64 	%rd30, %rd3, %rd29;
	st.global.v2.f32 	[%rd30], {%f95, %f118};
$L__BB0_147:
	ret;

}


// ===== COMPILED SASS (sm_100) =====

	.target	sm_100

	.elftype	@"ET_EXEC"


//--------------------- .note.nv.tkinfo           --------------------------
	.section	.note.nv.tkinfo,"",@"SHT_NOTE"
	.sectionflags	@"SHF_NOTE_NV_TKINFO"
	.tkinfo
        /*0018*/ 	.word	0x00000002
        /*0030*/ 	.string	""
        /*0030*/ 	.string	"ptxas"
        /*0030*/ 	.string	"Cuda compilation tools, release 13.0, V13.0.88"
        /*0030*/ 	.string	"Build cuda_13.0.r13.0/compiler.36424714_0"
        /*0030*/ 	.string	"-arch sm_100 -m 64 "



//--------------------- .note.nv.cuinfo           --------------------------
	.section	.note.nv.cuinfo,"",@"SHT_NOTE"
	.sectionflags	@"SHF_NOTE_NV_CUINFO"
        /*0018*/ 	.short	0x0002
        /*001a*/ 	.short	0x0064
        /*001c*/ 	.short	0x0082
	.zero		2


//--------------------- .nv.info                  --------------------------
	.section	.nv.info,"",@"SHT_CUDA_INFO"
	.align	4


	//----- nvinfo : EIATTR_REGCOUNT
	.align		4
        /*0000*/ 	.byte	0x04, 0x2f
        /*0002*/ 	.short	(.L_1 - .L_0)
	.align		4
.L_0:
        /*0004*/ 	.word	index@(_Z7kernel16TensorIfLi4EES0_S0_)
        /*0008*/ 	.word	0x0000002d


	//----- nvinfo : EIATTR_FRAME_SIZE
	.align		4
.L_1:
        /*000c*/ 	.byte	0x04, 0x11
        /*000e*/ 	.short	(.L_3 - .L_2)
	.align		4
.L_2:
        /*0010*/ 	.word	index@($__internal_0_$__cuda_sm20_rcp_rn_f32_slowpath)
        /*0014*/ 	.word	0x00000000


	//----- nvinfo : EIATTR_FRAME_SIZE
	.align		4
.L_3:
        /*0018*/ 	.byte	0x04, 0x11
        /*001a*/ 	.short	(.L_5 - .L_4)
	.align		4
.L_4:
        /*001c*/ 	.word	index@(_Z7kernel16TensorIfLi4EES0_S0_)
        /*0020*/ 	.word	0x00000000


	//----- nvinfo : EIATTR_MIN_STACK_SIZE
	.align		4
.L_5:
        /*0024*/ 	.byte	0x04, 0x12
        /*0026*/ 	.short	(.L_7 - .L_6)
	.align		4
.L_6:
        /*0028*/ 	.word	index@(_Z7kernel16TensorIfLi4EES0_S0_)
        /*002c*/ 	.word	0x00000000
.L_7:


//--------------------- .nv.compat                --------------------------
	.section	.nv.compat,"",@"SHT_CUDA_COMPAT_INFO"
	.align	4
        /*0000*/ 	.byte	0x02, 0x09, 0x00, 0x00, 0x02, 0x02, 0x01, 0x00, 0x02, 0x05, 0x05, 0x00, 0x03, 0x07, 0x01, 0x01
        /*0010*/ 	.byte	0x02, 0x03, 0x00, 0x00, 0x02, 0x06, 0x01, 0x00, 0x04, 0x0b, 0x08, 0x00, 0x09, 0x00, 0x00, 0x00
        /*0020*/ 	.byte	0x00, 0x00, 0x00, 0x00


//--------------------- .nv.info._Z7kernel16TensorIfLi4EES0_S0_ --------------------------
	.section	.nv.info._Z7kernel16TensorIfLi4EES0_S0_,"",@"SHT_CUDA_INFO"
	.sectionflags	@""
	.align	4


	//----- nvinfo : EIATTR_CUDA_API_VERSION
	.align		4
        /*0000*/ 	.byte	0x04, 0x37
        /*0002*/ 	.short	(.L_9 - .L_8)
.L_8:
        /*0004*/ 	.word	0x00000082


	//----- nvinfo : EIATTR_KPARAM_INFO
	.align		4
.L_9:
        /*0008*/ 	.byte	0x04, 0x17
        /*000a*/ 	.short	(.L_11 - .L_10)
.L_10:
        /*000c*/ 	.word	0x00000000
        /*0010*/ 	.short	0x0002
        /*0012*/ 	.short	0x0050
        /*0014*/ 	.byte	0x00, 0xf0, 0xa1, 0x00


	//----- nvinfo : EIATTR_KPARAM_INFO
	.align		4
.L_11:
        /*0018*/ 	.byte	0x04, 0x17
        /*001a*/ 	.short	(.L_13 - .L_12)
.L_12:
        /*001c*/ 	.word	0x00000000
        /*0020*/ 	.short	0x0001
        /*0022*/ 	.short	0x0028
        /*0024*/ 	.byte	0x00, 0xf0, 0xa1, 0x00


	//----- nvinfo : EIATTR_KPARAM_INFO
	.align		4
.L_13:
        /*0028*/ 	.byte	0x04, 0x17
        /*002a*/ 	.short	(.L_15 - .L_14)
.L_14:
        /*002c*/ 	.word	0x00000000
        /*0030*/ 	.short	0x0000
        /*0032*/ 	.short	0x0000
        /*0034*/ 	.byte	0x00, 0xf0, 0xa1, 0x00


	//----- nvinfo : EIATTR_SPARSE_MMA_MASK
	.align		4
.L_15:
        /*0038*/ 	.byte	0x03, 0x50
        /*003a*/ 	.short	0x0000


	//----- nvinfo : EIATTR_MAXREG_COUNT
	.align		4
        /*003c*/ 	.byte	0x03, 0x1b
        /*003e*/ 	.short	0x00ff


	//----- nvinfo : EIATTR_NUM_BARRIERS
	.align		4
        /*0040*/ 	.byte	0x02, 0x4c
        /*0042*/ 	.byte	0x01
	.zero		1


	//----- nvinfo : EIATTR_MERCURY_ISA_VERSION
	.align		4
        /*0044*/ 	.byte	0x03, 0x5f
        /*0046*/ 	.short	0x0101


	//----- nvinfo : EIATTR_INT_WARP_WIDE_INSTR_OFFSETS
	.align		4
        /*0048*/ 	.byte	0x04, 0x31
        /*004a*/ 	.short	(.L_17 - .L_16)


	//   ....[0]....
.L_16:
        /*004c*/ 	.word	0x00000030


	//   ....[1]....
        /*0050*/ 	.word	0x00000140


	//----- nvinfo : EIATTR_VRC_CTA_INIT_COUNT
	.align		4
.L_17:
        /*0054*/ 	.byte	0x02, 0x4a
	.zero		1
	.zero		1


	//----- nvinfo : EIATTR_EXIT_INSTR_OFFSETS
	.align		4
        /*0058*/ 	.byte	0x04, 0x1c
        /*005a*/ 	.short	(.L_19 - .L_18)


	//   ....[0]....
.L_18:
        /*005c*/ 	.word	0x000017a0


	//   ....[1]....
        /*0060*/ 	.word	0x00003790


	//   ....[2]....
        /*0064*/ 	.word	0x00003800


	//----- nvinfo : EIATTR_CRS_STACK_SIZE
	.align		4
.L_19:
        /*0068*/ 	.byte	0x04, 0x1e
        /*006a*/ 	.short	(.L_21 - .L_20)
.L_20:
        /*006c*/ 	.word	0x00000000


	//----- nvinfo : EIATTR_CBANK_PARAM_SIZE
	.align		4
.L_21:
        /*0070*/ 	.byte	0x03, 0x19
        /*0072*/ 	.short	0x0078


	//----- nvinfo : EIATTR_PARAM_CBANK
	.align		4
        /*0074*/ 	.byte	0x04, 0x0a
        /*0076*/ 	.short	(.L_23 - .L_22)
	.align		4
.L_22:
        /*0078*/ 	.word	index@(.nv.constant0._Z7kernel16TensorIfLi4EES0_S0_)
        /*007c*/ 	.short	0x0380
        /*007e*/ 	.short	0x0078


	//----- nvinfo : EIATTR_SW_WAR
	.align		4
.L_23:
        /*0080*/ 	.byte	0x04, 0x36
        /*0082*/ 	.short	(.L_25 - .L_24)
.L_24:
        /*0084*/ 	.word	0x00000008
.L_25:


//--------------------- .nv.callgraph             --------------------------
	.section	.nv.callgraph,"",@"SHT_CUDA_CALLGRAPH"
	.align	4
	.sectionentsize	8
	.align		4
        /*0000*/ 	.word	0x00000000
	.align		4
        /*0004*/ 	.word	0xffffffff
	.align		4
        /*0008*/ 	.word	0x00000000
	.align		4
        /*000c*/ 	.word	0xfffffffe
	.align		4
        /*0010*/ 	.word	0x00000000
	.align		4
        /*0014*/ 	.word	0xfffffffd
	.align		4
        /*0018*/ 	.word	0x00000000
	.align		4
        /*001c*/ 	.word	0xfffffffc


//--------------------- .text._Z7kernel16TensorIfLi4EES0_S0_ --------------------------
	.section	.text._Z7kernel16TensorIfLi4EES0_S0_,"ax",@progbits
	.align	128
        .global         _Z7kernel16TensorIfLi4EES0_S0_
        .type           _Z7kernel16TensorIfLi4EES0_S0_,@function
        .size           _Z7kernel16TensorIfLi4EES0_S0_,(.L_x_64 - _Z7kernel16TensorIfLi4EES0_S0_)
        .other          _Z7kernel16TensorIfLi4EES0_S0_,@"STO_CUDA_ENTRY STV_DEFAULT"
_Z7kernel16TensorIfLi4EES0_S0_:
.text._Z7kernel16TensorIfLi4EES0_S0_:
[----:B------:R-:W-:Y:S01]  /*0000*/  LDC R1, c[0x0][0x37c] ;  /* 0x0000df00ff017b82 */ /* 0x000fe20000000800 */
[----:B------:R-:W0:Y:S07]  /*0010*/  S2R R14, SR_TID.X ;  /* 0x00000000000e7919 */ /* 0x000e2e0000002100 */
[----:B------:R-:W1:Y:S01]  /*0020*/  LDC R29, c[0x0][0x388] ;  /* 0x0000e200ff1d7b82 */ /* 0x000e620000000800 */
[----:B------:R-:W-:Y:S01]  /*0030*/  VOTEU.ANY UR4, UPT, PT ;  /* 0x0000000000047886 */ /* 0x000fe200038e0100 */
[----:B------:R-:W2:Y:S01]  /*0040*/  LDCU.64 UR8, c[0x0][0x358] ;  /* 0x00006b00ff0877ac */ /* 0x000ea20008000a00 */
[----:B------:R-:W3:Y:S01]  /*0050*/  S2R R0, SR_LANEID ;  /* 0x0000000000007919 */ /* 0x000ee20000000000 */
[----:B------:R-:W-:Y:S01]  /*0060*/  BSSY.RECONVERGENT B0, `(.L_x_0) ;  /* 0x0000175000007945 */ /* 0x000fe20003800200 */
[----:B------:R-:W-:Y:S01]  /*0070*/  UFLO.U32 UR4, UR4 ;  /* 0x00000004000472bd */ /* 0x000fe200080e0000 */
[----:B------:R-:W4:Y:S02]  /*0080*/  S2R R15, SR_CgaCtaId ;  /* 0x00000000000f7919 */ /* 0x000f240000008800 */
[----:B------:R-:W5:Y:S01]  /*0090*/  LDC R17, c[0x0][0x360] ;  /* 0x0000d800ff117b82 */ /* 0x000f620000000800 */
[----:B------:R-:W2:Y:S01]  /*00a0*/  S2R R4, SR_TID.Y ;  /* 0x0000000000047919 */ /* 0x000ea20000002200 */
[----:B-1----:R-:W-:-:S04]  /*00b0*/  IADD3 R3, PT, PT, R29, 0x3, RZ ;  /* 0x000000031d037810 */ /* 0x002fc80007ffe0ff */
[----:B------:R-:W-:Y:S02]  /*00c0*/  SHF.R.S32.HI R6, RZ, 0x1f, R3 ;  /* 0x0000001fff067819 */ /* 0x000fe40000011403 */
[----:B0-----:R-:W-:Y:S02]  /*00d0*/  ISETP.NE.AND P0, PT, R14, RZ, PT ;  /* 0x000000ff0e00720c */ /* 0x001fe40003f05270 */
[----:B------:R-:W-:Y:S02]  /*00e0*/  LEA.HI R3, R6, R3, RZ, 0x2 ;  /* 0x0000000306037211 */ /* 0x000fe400078f10ff */
[----:B---3--:R-:W-:Y:S01]  /*00f0*/  ISETP.EQ.U32.AND P1, PT, R0, UR4, PT ;  /* 0x0000000400007c0c */ /* 0x008fe2000bf22070 */
[----:B------:R-:W5:Y:S01]  /*0100*/  S2UR UR4, SR_CTAID.X ;  /* 0x00000000000479c3 */ /* 0x000f620000002500 */
[----:B------:R-:W-:Y:S02]  /*0110*/  MOV R0, 0x400 ;  /* 0x0000040000007802 */ /* 0x000fe40000000f00 */
[----:B------:R-:W-:-:S02]  /*0120*/  SHF.R.S32.HI R3, RZ, 0x2, R3 ;  /* 0x00000002ff037819 */ /* 0x000fc40000011403 */
[----:B----4-:R-:W-:Y:S02]  /*0130*/  LEA R2, R15, R0, 0x18 ;  /* 0x000000000f027211 */ /* 0x010fe400078ec0ff */
[----:B------:R-:W-:Y:S01]  /*0140*/  CREDUX.MIN.S32 UR5, R14 ;  /* 0x000000000e0572cc */ /* 0x000fe20000008200 */
[----:B--2---:R-:W-:Y:S02]  /*0150*/  IMAD R6, R3, 0x3, R4 ;  /* 0x0000000303067824 */ /* 0x004fe400078e0204 */
[----:B------:R-:W-:Y:S01]  /*0160*/  @!P0 STS [R2], RZ ;  /* 0x000000ff02008388 */ /* 0x000fe20000000800 */
[----:B------:R-:W-:Y:S02]  /*0170*/  BAR.SYNC.DEFER_BLOCKING 0x0 ;  /* 0x0000000000007b1d */ /* 0x000fe40000010000 */
[----:B------:R-:W-:-:S07]  /*0180*/  ISETP.GE.AND P0, PT, R6, R29, PT ;  /* 0x0000001d0600720c */ /* 0x000fce0003f06270 */
[----:B------:R-:W-:-:S05]  /*0190*/  MOV R5, UR5 ;  /* 0x0000000500057c02 */ /* 0x000fca0008000f00 */
[----:B------:R5:W-:Y:S04]  /*01a0*/  @P1 ATOMS.MIN.S32 RZ, [R2], R5 ;  /* 0x0000000502ff138c */ /* 0x000be80000800200 */
[----:B------:R0:W1:Y:S01]  /*01b0*/  LDS R16, [R2] ;  /* 0x0000000002107984 */ /* 0x0000620000000800 */
[----:B-----5:R-:W-:-:S04]  /*01c0*/  IMAD R5, R17, UR4, R14 ;  /* 0x0000000411057c24 */ /* 0x020fc8000f8e020e */
[----:B0-----:R-:W-:Y:S01]  /*01d0*/  IMAD.SHL.U32 R2, R5, 0x2, RZ ;  /* 0x0000000205027824 */ /* 0x001fe200078e00ff */
[----:B------:R-:W-:Y:S06]  /*01e0*/  @P0 BRA `(.L_x_1) ;  /* 0x0000001400700947 */ /* 0x000fec0003800000 */
[----:B------:R-:W0:Y:S01]  /*01f0*/  LDC R27, c[0x0][0x38c] ;  /* 0x0000e300ff1b7b82 */ /* 0x000e220000000800 */
[----:B------:R-:W2:Y:S01]  /*0200*/  LDCU.64 UR4, c[0x0][0x390] ;  /* 0x00007200ff0477ac */ /* 0x000ea20008000a00 */
[----:B------:R-:W-:Y:S01]  /*0210*/  IADD3 R6, PT, PT, R2, 0x1, RZ ;  /* 0x0000000102067810 */ /* 0x000fe20007ffe0ff */
[----:B--2---:R-:W-:-:S06]  /*0220*/  UIMAD UR4, UR4, UR5, URZ ;  /* 0x00000005040472a4 */ /* 0x004fcc000f8e02ff */
[----:B0-----:R-:W-:-:S05]  /*0230*/  IMAD R27, R27, UR4, RZ ;  /* 0x000000041b1b7c24 */ /* 0x001fca000f8e02ff */
[----:B------:R-:W-:-:S13]  /*0240*/  ISETP.GE.AND P0, PT, R6, R27, PT ;  /* 0x0000001b0600720c */ /* 0x000fda0003f06270 */
[----:B------:R-:W-:Y:S05]  /*0250*/  @P0 BRA `(.L_x_1) ;  /* 0x0000001400540947 */ /* 0x000fea0003800000 */
[----:B-1----:R-:W-:Y:S01]  /*0260*/  IMAD R5, R16, R3, RZ ;  /* 0x0000000310057224 */ /* 0x002fe200078e02ff */
[----:B------:R-:W0:Y:S04]  /*0270*/  LDC.64 R20, c[0x0][0x3a8] ;  /* 0x0000ea00ff147b82 */ /* 0x000e280000000a00 */
[----:B------:R-:W-:-:S04]  /*0280*/  IADD3 R6, PT, PT, R5, R4, RZ ;  /* 0x0000000405067210 */ /* 0x000fc80007ffe0ff */
[----:B------:R-:W1:Y:S01]  /*0290*/  LDC.64 R24, c[0x0][0x380] ;  /* 0x0000e000ff187b82 */ /* 0x000e620000000a00 */
[----:B------:R-:W-:Y:S01]  /*02a0*/  IMAD.IADD R8, R3, 0x1, R6 ;  /* 0x0000000103087824 */ /* 0x000fe200078e0206 */
[-C--:B------:R-:W-:Y:S01]  /*02b0*/  IADD3 R12, PT, PT, R5, R6.reuse, RZ ;  /* 0x00000006050c7210 */ /* 0x080fe20007ffe0ff */
[C-C-:B------:R-:W-:Y:S02]  /*02c0*/  IMAD R7, R27.reuse, R6, R2.reuse ;  /* 0x000000061b077224 */ /* 0x140fe400078e0202 */
[-C--:B------:R-:W-:Y:S01]  /*02d0*/  IMAD R9, R27, R8.reuse, R2 ;  /* 0x000000081b097224 */ /* 0x080fe200078e0202 */
[C---:B------:R-:W-:Y:S01]  /*02e0*/  IADD3 R10, PT, PT, R3.reuse, R8, RZ ;  /* 0x00000008030a7210 */ /* 0x040fe20007ffe0ff */
[----:B------:R-:W-:-:S03]  /*02f0*/  IMAD.IADD R16, R3, 0x1, R12 ;  /* 0x0000000103107824 */ /* 0x000fc600078e020c */
[-C--:B------:R-:W-:Y:S01]  /*0300*/  IADD3 R11, PT, PT, R3, R10.reuse, RZ ;  /* 0x0000000a030b7210 */ /* 0x080fe20007ffe0ff */
[--C-:B------:R-:W-:Y:S01]  /*0310*/  IMAD R19, R27, R10, R2.reuse ;  /* 0x0000000a1b137224 */ /* 0x100fe200078e0202 */
[-C--:B------:R-:W-:Y:S01]  /*0320*/  IADD3 R22, PT, PT, R3, R16.reuse, RZ ;  /* 0x0000001003167210 */ /* 0x080fe20007ffe0ff */
[C-C-:B------:R-:W-:Y:S02]  /*0330*/  IMAD R13, R27.reuse, R16, R2.reuse ;  /* 0x000000101b0d7224 */ /* 0x140fe400078e0202 */
[----:B------:R-:W-:Y:S02]  /*0340*/  IMAD R11, R27, R11, R2 ;  /* 0x0000000b1b0b7224 */ /* 0x000fe400078e0202 */
[----:B0-----:R-:W-:-:S04]  /*0350*/  IMAD.WIDE R6, R7, 0x4, R20 ;  /* 0x0000000407067825 */ /* 0x001fc800078e0214 */
[--C-:B------:R-:W-:Y:S02]  /*0360*/  IMAD.WIDE R8, R9, 0x4, R20.reuse ;  /* 0x0000000409087825 */ /* 0x100fe400078e0214 */
[----:B------:R-:W2:Y:S02]  /*0370*/  LDG.E.64 R6, desc[UR8][R6.64] ;  /* 0x0000000806067981 */ /* 0x000ea4000c1e1b00 */
[----:B------:R-:W-:Y:S02]  /*0380*/  IMAD.WIDE R18, R19, 0x4, R20 ;  /* 0x0000000413127825 */ /* 0x000fe400078e0214 */
[----:B------:R-:W3:Y:S02]  /*0390*/  LDG.E.64 R8, desc[UR8][R8.64] ;  /* 0x0000000808087981 */ /* 0x000ee4000c1e1b00 */
[----:B------:R-:W-:Y:S02]  /*03a0*/  IMAD.IADD R10, R3, 0x1, R22 ;  /* 0x00000001030a7824 */ /* 0x000fe400078e0216 */
[----:B------:R-:W-:Y:S01]  /*03b0*/  IMAD.WIDE R20, R11, 0x4, R20 ;  /* 0x000000040b147825 */ /* 0x000fe200078e0214 */
[----:B------:R-:W4:Y:S03]  /*03c0*/  LDG.E.64 R18, desc[UR8][R18.64] ;  /* 0x0000000812127981 */ /* 0x000f26000c1e1b00 */
[----:B------:R-:W-:-:S02]  /*03d0*/  IMAD R11, R27, R12, R2 ;  /* 0x0000000c1b0b7224 */ /* 0x000fc400078e0202 */
[C-C-:B------:R-:W-:Y:S01]  /*03e0*/  IMAD R23, R27.reuse, R22, R2.reuse ;  /* 0x000000161b177224 */ /* 0x140fe200078e0202 */
[----:B------:R-:W5:Y:S01]  /*03f0*/  LDG.E.64 R20, desc[UR8][R20.64] ;  /* 0x0000000814147981 */ /* 0x000f62000c1e1b00 */
[----:B------:R-:W-:Y:S02]  /*0400*/  IMAD R29, R27, R10, R2 ;  /* 0x0000000a1b1d7224 */ /* 0x000fe400078e0202 */
[----:B-1----:R-:W-:-:S04]  /*0410*/  IMAD.WIDE R10, R11, 0x4, R24 ;  /* 0x000000040b0a7825 */ /* 0x002fc800078e0218 */
[--C-:B------:R-:W-:Y:S02]  /*0420*/  IMAD.WIDE R12, R13, 0x4, R24.reuse ;  /* 0x000000040d0c7825 */ /* 0x100fe400078e0218 */
[----:B------:R-:W2:Y:S02]  /*0430*/  LDG.E.64 R10, desc[UR8][R10.64] ;  /* 0x000000080a0a7981 */ /* 0x000ea4000c1e1b00 */
[--C-:B------:R-:W-:Y:S02]  /*0440*/  IMAD.WIDE R22, R23, 0x4, R24.reuse ;  /* 0x0000000417167825 */ /* 0x100fe400078e0218 */
[----:B------:R-:W3:Y:S02]  /*0450*/  LDG.E.64 R12, desc[UR8][R12.64] ;  /* 0x000000080c0c7981 */ /* 0x000ee4000c1e1b00 */
[----:B------:R-:W-:Y:S02]  /*0460*/  IMAD.WIDE R24, R29, 0x4, R24 ;  /* 0x000000041d187825 */ /* 0x000fe400078e0218 */
[----:B------:R-:W4:Y:S04]  /*0470*/  LDG.E.64 R22, desc[UR8][R22.64] ;  /* 0x0000000816167981 */ /* 0x000f28000c1e1b00 */
[----:B------:R-:W5:Y:S01]  /*0480*/  LDG.E.64 R24, desc[UR8][R24.64] ;  /* 0x0000000818187981 */ /* 0x000f62000c1e1b00 */
[----:B------:R-:W0:Y:S01]  /*0490*/  LDC R29, c[0x0][0x364] ;  /* 0x0000d900ff1d7b82 */ /* 0x000e220000000800 */
[----:B------:R-:W1:Y:S01]  /*04a0*/  S2R R16, SR_TID.Z ;  /* 0x0000000000107919 */ /* 0x000e620000002300 */
[----:B------:R-:W-:Y:S01]  /*04b0*/  IADD3 R0, PT, PT, R0, 0x10, RZ ;  /* 0x0000001000007810 */ /* 0x000fe20007ffe0ff */
[----:B------:R-:W-:-:S03]  /*04c0*/  HFMA2 R26, -RZ, RZ, -0.0 , 0 ;  /* 0x80000000ff1a7431 */ /* 0x000fc600000001ff */
[----:B------:R-:W-:Y:S01]  /*04d0*/  LEA R33, R15, R0, 0x18 ;  /* 0x000000000f217211 */ /* 0x000fe200078ec0ff */
[----:B0-----:R-:W0:Y:S01]  /*04e0*/  FLO.U32 R31, R29 ;  /* 0x0000001d001f7300 */ /* 0x001e2200000e0000 */
[----:B-1----:R-:W-:-:S04]  /*04f0*/  IMAD R14, R17, R16, R14 ;  /* 0x00000010110e7224 */ /* 0x002fc800078e020e */
[----:B------:R-:W-:Y:S01]  /*0500*/  IMAD R32, R14, R29, R4 ;  /* 0x0000001d0e207224 */ /* 0x000fe200078e0204 */
[----:B0-----:R-:W-:-:S04]  /*0510*/  IADD3 R31, PT, PT, -R31, 0x1f, RZ ;  /* 0x0000001f1f1f7810 */ /* 0x001fc80007ffe1ff */
[----:B------:R-:W-:Y:S02]  /*0520*/  LEA R32, R32, R33, 0x2 ;  /* 0x0000002120207211 */ /* 0x000fe400078e10ff */
[----:B------:R-:W-:Y:S01]  /*0530*/  SHF.R.U32.HI R35, RZ, R31, R26 ;  /* 0x0000001fff237219 */ /* 0x000fe2000001161a */
[----:B------:R-:W-:Y:S05]  /*0540*/  WARPSYNC.ALL ;  /* 0x0000000000007948 */ /* 0x000fea0003800000 */
[----:B------:R-:W-:-:S05]  /*0550*/  IMAD.IADD R16, R35, 0x1, R4 ;  /* 0x0000000123107824 */ /* 0x000fca00078e0204 */
[----:B------:R-:W-:-:S04]  /*0560*/  ISETP.GE.U32.AND P1, PT, R16, R29, PT ;  /* 0x0000001d1000720c */ /* 0x000fc80003f26070 */
[C---:B------:R-:W-:Y:S02]  /*0570*/  ISETP.LT.U32.AND P1, PT, R4.reuse, R35, !P1 ;  /* 0x000000230400720c */ /* 0x040fe40004f21070 */
[----:B------:R-:W-:Y:S02]  /*0580*/  LEA R30, R35, R32, 0x2 ;  /* 0x00000020231e7211 */ /* 0x000fe400078e10ff */
[----:B------:R-:W-:Y:S02]  /*0590*/  ISETP.GE.U32.AND P0, PT, R29, 0x4, PT ;  /* 0x000000041d00780c */ /* 0x000fe40003f06070 */
[----:B------:R-:W-:Y:S02]  /*05a0*/  ISETP.NE.AND P2, PT, R4, RZ, PT ;  /* 0x000000ff0400720c */ /* 0x000fe40003f45270 */
[----:B------:R-:W-:Y:S01]  /*05b0*/  LEA R26, R14, R33, 0x2 ;  /* 0x000000210e1a7211 */ /* 0x000fe200078e10ff */
[----:B--2---:R-:W-:Y:S01]  /*05c0*/  FADD R6, R6, R10 ;  /* 0x0000000a06067221 */ /* 0x004fe20000000000 */
[----:B---3--:R-:W-:Y:S01]  /*05d0*/  FADD R15, R8, R12 ;  /* 0x0000000c080f7221 */ /* 0x008fe20000000000 */
[----:B----4-:R-:W-:-:S04]  /*05e0*/  FADD R18, R18, R22 ;  /* 0x0000001612127221 */ /* 0x010fc80000000000 */
[----:B------:R-:W-:Y:S01]  /*05f0*/  FMNMX3 R0, R6, -INF , R15, !PT ;  /* 0xff80000006007876 */ /* 0x000fe2000780000f */
[----:B-----5:R-:W-:-:S05]  /*0600*/  FADD R17, R20, R24 ;  /* 0x0000001814117221 */ /* 0x020fca0000000000 */
[----:B------:R-:W-:-:S05]  /*0610*/  FMNMX3 R37, R0, R18, R17, !PT ;  /* 0x0000001200257276 */ /* 0x000fca0007800011 */
[----:B------:R0:W-:Y:S01]  /*0620*/  STS [R32], R37 ;  /* 0x0000002520007388 */ /* 0x0001e20000000800 */
[----:B------:R-:W-:Y:S06]  /*0630*/  BAR.SYNC.DEFER_BLOCKING 0x0 ;  /* 0x0000000000007b1d */ /* 0x000fec0000010000 */
[----:B------:R-:W-:Y:S04]  /*0640*/  @P1 LDS R0, [R30] ;  /* 0x000000001e001984 */ /* 0x000fe80000000800 */
[----:B------:R-:W1:Y:S01]  /*0650*/  @P1 LDS R35, [R32] ;  /* 0x0000000020231984 */ /* 0x000e620000000800 */
[----:B0-----:R-:W-:-:S02]  /*0660*/  MOV R37, 0xff800000 ;  /* 0xff80000000257802 */ /* 0x001fc40000000f00 */
[----:B-1----:R-:W-:Y:S01]  /*0670*/  @P1 FMNMX R35, R0, R35, !PT ;  /* 0x0000002300231209 */ /* 0x002fe20007800000 */
[----:B------:R-:W-:-:S04]  /*0680*/  IMAD.MOV.U32 R0, RZ, RZ, 0x40000000 ;  /* 0x40000000ff007424 */ /* 0x000fc800078e00ff */
[----:B------:R0:W-:Y:S01]  /*0690*/  @P1 STS [R32], R35 ;  /* 0x0000002320001388 */ /* 0x0001e20000000800 */
[----:B------:R-:W-:Y:S01]  /*06a0*/  SHF.R.U32.HI R31, RZ, R31, R0 ;  /* 0x0000001fff1f7219 */ /* 0x000fe20000011600 */
[----:B------:R-:W-:Y:S06]  /*06b0*/  BAR.SYNC.DEFER_BLOCKING 0x0 ;  /* 0x0000000000007b1d */ /* 0x000fec0000010000 */
[----:B------:R-:W-:Y:S05]  /*06c0*/  @!P0 BRA `(.L_x_2) ;  /* 0x00000000002c8947 */ /* 0x000fea0003800000 */
[----:B------:R-:W-:-:S07]  /*06d0*/  IMAD.MOV.U32 R33, RZ, RZ, R31 ;  /* 0x000000ffff217224 */ /* 0x000fce00078e001f */
.L_x_3:
[----:B------:R-:W-:-:S13]  /*06e0*/  ISETP.GE.U32.AND P0, PT, R4, R33, PT ;  /* 0x000000210400720c */ /* 0x000fda0003f06070 */
[----:B------:R-:W-:Y:S01]  /*06f0*/  @!P0 LEA R0, R33, R32, 0x2 ;  /* 0x0000002021008211 */ /* 0x000fe200078e10ff */
[----:B0-----:R-:W-:Y:S05]  /*0700*/  @!P0 LDS R35, [R32] ;  /* 0x0000000020238984 */ /* 0x001fea0000000800 */
[----:B------:R-:W0:Y:S02]  /*0710*/  @!P0 LDS R0, [R0] ;  /* 0x0000000000008984 */ /* 0x000e240000000800 */
[----:B0-----:R-:W-:-:S05]  /*0720*/  @!P0 FMNMX R35, R0, R35, !PT ;  /* 0x0000002300238209 */ /* 0x001fca0007800000 */
[----:B------:R1:W-:Y:S01]  /*0730*/  @!P0 STS [R32], R35 ;  /* 0x0000002320008388 */ /* 0x0003e20000000800 */
[----:B------:R-:W-:Y:S01]  /*0740*/  BAR.SYNC.DEFER_BLOCKING 0x0 ;  /* 0x0000000000007b1d */ /* 0x000fe20000010000 */
[----:B------:R-:W-:Y:S02]  /*0750*/  ISETP.GT.U32.AND P0, PT, R33, 0x3, PT ;  /* 0x000000032100780c */ /* 0x000fe40003f04070 */
[----:B------:R-:W-:-:S11]  /*0760*/  SHF.R.U32.HI R33, RZ, 0x1, R33 ;  /* 0x00000001ff217819 */ /* 0x000fd60000011621 */
[----:B-1----:R-:W-:Y:S05]  /*0770*/  @P0 BRA `(.L_x_3) ;  /* 0xfffffffc00d80947 */ /* 0x002fea000383ffff */
.L_x_2:
[----:B------:R-:W-:Y:S04]  /*0780*/  BSSY.RECONVERGENT B1, `(.L_x_4) ;  /* 0x0000007000017945 */ /* 0x000fe80003800200 */
[----:B------:R-:W-:Y:S05]  /*0790*/  @P2 BRA `(.L_x_5) ;  /* 0x0000000000142947 */ /* 0x000fea0003800000 */
[----:B------:R-:W-:Y:S01]  /*07a0*/  ISETP.GE.U32.AND P0, PT, R29, 0x2, PT ;  /* 0x000000021d00780c */ /* 0x000fe20003f06070 */
[----:B------:R-:W1:-:S12]  /*07b0*/  LDS R37, [R32] ;  /* 0x0000000020257984 */ /* 0x000e580000000800 */
[----:B------:R-:W2:Y:S01]  /*07c0*/  @P0 LDS R0, [R32+0x4] ;  /* 0x0000040020000984 */ /* 0x000ea20000000800 */
[----:B-1----:R-:W-:-:S04]  /*07d0*/  FMNMX R37, R37, -INF , !PT ;  /* 0xff80000025257809 */ /* 0x002fc80007800000 */
[----:B--2---:R-:W-:-:S07]  /*07e0*/  @P0 FMNMX R37, R37, R0, !PT ;  /* 0x0000000025250209 */ /* 0x004fce0007800000 */
.L_x_5:
[----:B------:R-:W-:Y:S05]  /*07f0*/  BSYNC.RECONVERGENT B1 ;  /* 0x0000000000017941 */ /* 0x000fea0003800200 */
.L_x_4:
[----:B------:R-:W-:Y:S01]  /*0800*/  BAR.SYNC.DEFER_BLOCKING 0x0 ;  /* 0x0000000000007b1d */ /* 0x000fe20000010000 */
[----:B0-----:R-:W-:Y:S02]  /*0810*/  HFMA2 R35, -RZ, RZ, 0.96630859375, -0.0022525787353515625 ;  /* 0x3bbb989dff237431 */ /* 0x001fe400000001ff */
[----:B------:R-:W-:Y:S01]  /*0820*/  IMAD.MOV.U32 R39, RZ, RZ, 0x437c0000 ;  /* 0x437c0000ff277424 */ /* 0x000fe200078e00ff */
[----:B------:R-:W-:Y:S02]  /*0830*/  ISETP.GE.U32.AND P0, PT, R29, 0x4, PT ;  /* 0x000000041d00780c */ /* 0x000fe40003f06070 */
[----:B------:R-:W-:Y:S02]  /*0840*/  @!P2 STS [R26], R37 ;  /* 0x000000251a00a388 */ /* 0x000fe40000000800 */
[----:B------:R-:W-:Y:S01]  /*0850*/  BAR.SYNC.DEFER_BLOCKING 0x0 ;  /* 0x0000000000007b1d */ /* 0x000fe20000010000 */
[----:B------:R-:W-:-:S05]  /*0860*/  ISETP.NE.AND P2, PT, R4, RZ, PT ;  /* 0x000000ff0400720c */ /* 0x000fca0003f45270 */
[----:B------:R-:W0:Y:S02]  /*0870*/  LDS R8, [R26] ;  /* 0x000000001a087984 */ /* 0x000e240000000800 */
[--C-:B0-----:R-:W-:Y:S01]  /*0880*/  FADD R10, R6, -R8.reuse ;  /* 0x80000008060a7221 */ /* 0x101fe20000000000 */
[--C-:B------:R-:W-:Y:S01]  /*0890*/  FADD R12, R15, -R8.reuse ;  /* 0x800000080f0c7221 */ /* 0x100fe20000000000 */
[--C-:B------:R-:W-:Y:S01]  /*08a0*/  FADD R18, R18, -R8.reuse ;  /* 0x8000000812127221 */ /* 0x100fe20000000000 */
[----:B------:R-:W-:Y:S01]  /*08b0*/  FADD R8, R17, -R8 ;  /* 0x8000000811087221 */ /* 0x000fe20000000000 */
[-C--:B------:R-:W-:Y:S01]  /*08c0*/  FFMA.SAT R0, R10, R35.reuse, 0.5 ;  /* 0x3f0000000a007423 */ /* 0x080fe20000002023 */
[-C--:B------:R-:W-:Y:S01]  /*08d0*/  FFMA.SAT R6, R12, R35.reuse, 0.5 ;  /* 0x3f0000000c067423 */ /* 0x080fe20000002023 */
[----:B------:R-:W-:Y:S02]  /*08e0*/  FFMA.SAT R14, R18, R35, 0.5 ;  /* 0x3f000000120e7423 */ /* 0x000fe40000002023 */
[-C--:B------:R-:W-:Y:S01]  /*08f0*/  FFMA.RM R0, R0, R39.reuse, 12582913 ;  /* 0x4b40000100007423 */ /* 0x080fe20000004027 */
[-C--:B------:R-:W-:Y:S01]  /*0900*/  FFMA.RM R6, R6, R39.reuse, 12582913 ;  /* 0x4b40000106067423 */ /* 0x080fe20000004027 */
[----:B------:R-:W-:-:S02]  /*0910*/  FFMA.RM R14, R14, R39, 12582913 ;  /* 0x4b4000010e0e7423 */ /* 0x000fc40000004027 */
[----:B------:R-:W-:Y:S01]  /*0920*/  FADD R15, R0, -12583039 ;  /* 0xcb40007f000f7421 */ /* 0x000fe20000000000 */
[----:B------:R-:W-:Y:S01]  /*0930*/  FADD R33, R6, -12583039 ;  /* 0xcb40007f06217421 */ /* 0x000fe20000000000 */
[----:B------:R-:W-:Y:S01]  /*0940*/  FADD R17, R14, -12583039 ;  /* 0xcb40007f0e117421 */ /* 0x000fe20000000000 */
[----:B------:R-:W-:Y:S01]  /*0950*/  SHF.L.U32 R0, R0, 0x17, RZ ;  /* 0x0000001700007819 */ /* 0x000fe200000006ff */
[----:B------:R-:W-:Y:S01]  /*0960*/  FFMA R15, R10, 1.4426950216293334961, -R15 ;  /* 0x3fb8aa3b0a0f7823 */ /* 0x000fe2000000080f */
[----:B------:R-:W-:Y:S01]  /*0970*/  FFMA R33, R12, 1.4426950216293334961, -R33 ;  /* 0x3fb8aa3b0c217823 */ /* 0x000fe20000000821 */
[----:B------:R-:W-:Y:S01]  /*0980*/  FFMA R17, R18, 1.4426950216293334961, -R17 ;  /* 0x3fb8aa3b12117823 */ /* 0x000fe20000000811 */
[----:B------:R-:W-:Y:S02]  /*0990*/  IMAD.SHL.U32 R20, R14, 0x800000, RZ ;  /* 0x008000000e147824 */ /* 0x000fe400078e00ff */
[----:B------:R-:W-:Y:S01]  /*09a0*/  FFMA R15, R10, 1.925963033500011079e-08, R15 ;  /* 0x32a570600a0f7823 */ /* 0x000fe2000000000f */
[----:B------:R-:W-:Y:S01]  /*09b0*/  FFMA.SAT R10, R8, R35, 0.5 ;  /* 0x3f000000080a7423 */ /* 0x000fe20000002023 */
[----:B------:R-:W-:Y:S01]  /*09c0*/  FFMA R33, R12, 1.925963033500011079e-08, R33 ;  /* 0x32a570600c217823 */ /* 0x000fe20000000021 */
[----:B------:R-:W-:Y:S01]  /*09d0*/  FFMA R17, R18, 1.925963033500011079e-08, R17 ;  /* 0x32a5706012117823 */ /* 0x000fe20000000011 */
[----:B------:R-:W-:Y:S01]  /*09e0*/  SHF.L.U32 R18, R6, 0x17, RZ ;  /* 0x0000001706127819 */ /* 0x000fe200000006ff */
[----:B------:R-:W-:Y:S01]  /*09f0*/  FFMA.RM R10, R10, R39, 12582913 ;  /* 0x4b4000010a0a7423 */ /* 0x000fe20000004027 */
[----:B------:R-:W0:Y:S03]  /*0a00*/  MUFU.EX2 R15, R15 ;  /* 0x0000000f000f7308 */ /* 0x000e260000000800 */
[C---:B------:R-:W-:Y:S01]  /*0a10*/  FADD R35, R10.reuse, -12583039 ;  /* 0xcb40007f0a237421 */ /* 0x040fe20000000000 */
[----:B------:R-:W-:-:S03]  /*0a20*/  SHF.L.U32 R22, R10, 0x17, RZ ;  /* 0x000000170a167819 */ /* 0x000fc600000006ff */
[C---:B------:R-:W-:Y:S01]  /*0a30*/  FFMA R35, R8.reuse, 1.4426950216293334961, -R35 ;  /* 0x3fb8aa3b08237823 */ /* 0x040fe20000000823 */
[----:B------:R-:W1:Y:S03]  /*0a40*/  MUFU.EX2 R33, R33 ;  /* 0x0000002100217308 */ /* 0x000e660000000800 */
[----:B------:R-:W-:-:S05]  /*0a50*/  FFMA R35, R8, 1.925963033500011079e-08, R35 ;  /* 0x32a5706008237823 */ /* 0x000fca0000000023 */
[----:B------:R-:W2:Y:S01]  /*0a60*/  MUFU.EX2 R17, R17 ;  /* 0x0000001100117308 */ /* 0x000ea20000000800 */
[----:B0-----:R-:W-:Y:S01]  /*0a70*/  FMUL R6, R0, R15 ;  /* 0x0000000f00067220 */ /* 0x001fe20000400000 */
[----:B------:R-:W-:Y:S03]  /*0a80*/  BAR.SYNC.DEFER_BLOCKING 0x0 ;  /* 0x0000000000007b1d */ /* 0x000fe60000010000 */
[----:B------:R-:W-:-:S03]  /*0a90*/  FADD R15, RZ, R6 ;  /* 0x00000006ff0f7221 */ /* 0x000fc60000000000 */
[----:B------:R-:W0:Y:S01]  /*0aa0*/  MUFU.EX2 R35, R35 ;  /* 0x0000002300237308 */ /* 0x000e220000000800 */
[----:B-1----:R-:W-:Y:S01]  /*0ab0*/  FMUL R18, R18, R33 ;  /* 0x0000002112127220 */ /* 0x002fe20000400000 */
[----:B------:R-:W-:-:S03]  /*0ac0*/  MOV R33, RZ ;  /* 0x000000ff00217202 */ /* 0x000fc60000000f00 */
[----:B------:R-:W-:Y:S01]  /*0ad0*/  FADD R15, R18, R15 ;  /* 0x0000000f120f7221 */ /* 0x000fe20000000000 */
[----:B--2---:R-:W-:-:S04]  /*0ae0*/  FMUL R20, R20, R17 ;  /* 0x0000001114147220 */ /* 0x004fc80000400000 */
[----:B------:R-:W-:Y:S01]  /*0af0*/  FADD R15, R20, R15 ;  /* 0x0000000f140f7221 */ /* 0x000fe20000000000 */
[----:B0-----:R-:W-:-:S04]  /*0b00*/  FMUL R22, R22, R35 ;  /* 0x0000002316167220 */ /* 0x001fc80000400000 */
[----:B------:R-:W-:-:S05]  /*0b10*/  FADD R15, R22, R15 ;  /* 0x0000000f160f7221 */ /* 0x000fca0000000000 */
[----:B------:R-:W-:Y:S01]  /*0b20*/  STS [R32], R15 ;  /* 0x0000000f20007388 */ /* 0x000fe20000000800 */
[----:B------:R-:W-:Y:S06]  /*0b30*/  BAR.SYNC.DEFER_BLOCKING 0x0 ;  /* 0x0000000000007b1d */ /* 0x000fec0000010000 */
[----:B------:R-:W-:Y:S04]  /*0b40*/  @P1 LDS R0, [R30] ;  /* 0x000000001e001984 */ /* 0x000fe80000000800 */
[----:B------:R-:W0:Y:S02]  /*0b50*/  @P1 LDS R17, [R32] ;  /* 0x0000000020111984 */ /* 0x000e240000000800 */
[----:B0-----:R-:W-:-:S05]  /*0b60*/  @P1 FADD R17, R0, R17 ;  /* 0x0000001100111221 */ /* 0x001fca0000000000 */
[----:B------:R0:W-:Y:S01]  /*0b70*/  @P1 STS [R32], R17 ;  /* 0x0000001120001388 */ /* 0x0001e20000000800 */
[----:B------:R-:W-:Y:S06]  /*0b80*/  BAR.SYNC.DEFER_BLOCKING 0x0 ;  /* 0x0000000000007b1d */ /* 0x000fec0000010000 */
[----:B------:R-:W-:Y:S05]  /*0b90*/  @!P0 BRA `(.L_x_6) ;  /* 0x00000000002c8947 */ /* 0x000fea0003800000 */
[----:B------:R-:W-:-:S07]  /*0ba0*/  IMAD.MOV.U32 R15, RZ, RZ, R31 ;  /* 0x000000ffff0f7224 */ /* 0x000fce00078e001f */
.L_x_7:
[----:B------:R-:W-:-:S13]  /*0bb0*/  ISETP.GE.U32.AND P0, PT, R4, R15, PT ;  /* 0x0000000f0400720c */ /* 0x000fda0003f06070 */
[----:B------:R-:W-:Y:S01]  /*0bc0*/  @!P0 LEA R0, R15, R32, 0x2 ;  /* 0x000000200f008211 */ /* 0x000fe200078e10ff */
[----:B0-----:R-:W-:Y:S05]  /*0bd0*/  @!P0 LDS R17, [R32] ;  /* 0x0000000020118984 */ /* 0x001fea0000000800 */
[----:B------:R-:W0:Y:S02]  /*0be0*/  @!P0 LDS R0, [R0] ;  /* 0x0000000000008984 */ /* 0x000e240000000800 */
[----:B0-----:R-:W-:-:S05]  /*0bf0*/  @!P0 FADD R17, R0, R17 ;  /* 0x0000001100118221 */ /* 0x001fca0000000000 */
[----:B------:R1:W-:Y:S01]  /*0c00*/  @!P0 STS [R32], R17 ;  /* 0x0000001120008388 */ /* 0x0003e20000000800 */
[----:B------:R-:W-:Y:S01]  /*0c10*/  BAR.SYNC.DEFER_BLOCKING 0x0 ;  /* 0x0000000000007b1d */ /* 0x000fe20000010000 */
[----:B------:R-:W-:Y:S02]  /*0c20*/  ISETP.GT.U32.AND P0, PT, R15, 0x3, PT ;  /* 0x000000030f00780c */ /* 0x000fe40003f04070 */
[----:B------:R-:W-:-:S11]  /*0c30*/  SHF.R.U32.HI R15, RZ, 0x1, R15 ;  /* 0x00000001ff0f7819 */ /* 0x000fd6000001160f */
[----:B-1----:R-:W-:Y:S05]  /*0c40*/  @P0 BRA `(.L_x_7) ;  /* 0xfffffffc00d80947 */ /* 0x002fea000383ffff */
.L_x_6:
[----:B------:R-:W-:Y:S04]  /*0c50*/  BSSY.RECONVERGENT B1, `(.L_x_8) ;  /* 0x0000007000017945 */ /* 0x000fe80003800200 */
[----:B------:R-:W-:Y:S05]  /*0c60*/  @P2 BRA `(.L_x_9) ;  /* 0x0000000000142947 */ /* 0x000fea0003800000 */
[----:B------:R-:W-:Y:S01]  /*0c70*/  ISETP.GE.U32.AND P0, PT, R29, 0x2, PT ;  /* 0x000000021d00780c */ /* 0x000fe20003f06070 */
[----:B------:R-:W1:-:S12]  /*0c80*/  LDS R33, [R32] ;  /* 0x0000000020217984 */ /* 0x000e580000000800 */
[----:B------:R-:W2:Y:S01]  /*0c90*/  @P0 LDS R0, [R32+0x4] ;  /* 0x0000040020000984 */ /* 0x000ea20000000800 */
[----:B-1----:R-:W-:-:S04]  /*0ca0*/  FADD R33, RZ, R33 ;  /* 0x00000021ff217221 */ /* 0x002fc80000000000 */
[----:B--2---:R-:W-:-:S07]  /*0cb0*/  @P0 FADD R33, R33, R0 ;  /* 0x0000000021210221 */ /* 0x004fce0000000000 */
.L_x_9:
[----:B------:R-:W-:Y:S05]  /*0cc0*/  BSYNC.RECONVERGENT B1 ;  /* 0x0000000000017941 */ /* 0x000fea0003800200 */
.L_x_8:
[----:B------:R-:W-:Y:S06]  /*0cd0*/  BAR.SYNC.DEFER_BLOCKING 0x0 ;  /* 0x0000000000007b1d */ /* 0x000fec0000010000 */
[----:B------:R-:W-:Y:S01]  /*0ce0*/  BSSY.RECONVERGENT B1, `(.L_x_10) ;  /* 0x0000010000017945 */ /* 0x000fe20003800200 */
[----:B------:R-:W-:Y:S01]  /*0cf0*/  @!P2 STS [R26], R33 ;  /* 0x000000211a00a388 */ /* 0x000fe20000000800 */
[----:B------:R-:W-:Y:S06]  /*0d00*/  BAR.SYNC.DEFER_BLOCKING 0x0 ;  /* 0x0000000000007b1d */ /* 0x000fec0000010000 */
[----:B------:R-:W1:Y:S02]  /*0d10*/  LDS R0, [R26] ;  /* 0x000000001a007984 */ /* 0x000e640000000800 */
[----:B-1----:R-:W-:-:S04]  /*0d20*/  IADD3 R8, PT, PT, R0, 0x1800000, RZ ;  /* 0x0180000000087810 */ /* 0x002fc80007ffe0ff */
[----:B------:R-:W-:Y:S01]  /*0d30*/  LOP3.LUT R8, R8, 0x7f800000, RZ, 0xc0, !PT ;  /* 0x7f80000008087812 */ /* 0x000fe200078ec0ff */
[----:B------:R-:W-:Y:S03]  /*0d40*/  BAR.SYNC.DEFER_BLOCKING 0x0 ;  /* 0x0000000000007b1d */ /* 0x000fe60000010000 */
[----:B------:R-:W-:-:S13]  /*0d50*/  ISETP.GT.U32.AND P0, PT, R8, 0x1ffffff, PT ;  /* 0x01ffffff0800780c */ /* 0x000fda0003f04070 */
[----:B------:R-:W-:Y:S05]  /*0d60*/  @P0 BRA `(.L_x_11) ;  /* 0x00000000000c0947 */ /* 0x000fea0003800000 */
[----:B------:R-:W-:-:S07]  /*0d70*/  MOV R8, 0xd90 ;  /* 0x00000d9000087802 */ /* 0x000fce0000000f00 */
[----:B0-----:R-:W-:Y:S05]  /*0d80*/  CALL.REL.NOINC `($__internal_0_$__cuda_sm20_rcp_rn_f32_slowpath) ;  /* 0x0000002800a07944 */ /* 0x001fea0003c00000 */
[----:B------:R-:W-:Y:S05]  /*0d90*/  BRA `(.L_x_12) ;  /* 0x0000000000107947 */ /* 0x000fea0003800000 */
.L_x_11:
[----:B------:R-:W1:Y:S02]  /*0da0*/  MUFU.RCP R15, R0 ;  /* 0x00000000000f7308 */ /* 0x000e640000001000 */
[----:B-1----:R-:W-:-:S04]  /*0db0*/  FFMA R8, R0, R15, -1 ;  /* 0xbf80000000087423 */ /* 0x002fc8000000000f */
[----:B------:R-:W-:-:S04]  /*0dc0*/  FADD.FTZ R8, -R8, -RZ ;  /* 0x800000ff08087221 */ /* 0x000fc80000010100 */
[----:B------:R-:W-:-:S07]  /*0dd0*/  FFMA R12, R15, R8, R15 ;  /* 0x000000080f0c7223 */ /* 0x000fce000000000f */
.L_x_12:
[----:B------:R-:W-:Y:S05]  /*0de0*/  BSYNC.RECONVERGENT B1 ;  /* 0x0000000000017941 */ /* 0x000fea0003800200 */
.L_x_10:
[----:B------:R-:W-:Y:S01]  /*0df0*/  FADD R7, R7, R11 ;  /* 0x0000000b07077221 */ /* 0x000fe20000000000 */
[----:B------:R-:W-:Y:S01]  /*0e00*/  FADD R0, R9, R13 ;  /* 0x0000000d09007221 */ /* 0x000fe20000000000 */
[----:B------:R-:W-:Y:S01]  /*0e10*/  FADD R8, R19, R23 ;  /* 0x0000001713087221 */ /* 0x000fe20000000000 */
[----:B------:R-:W-:Y:S01]  /*0e20*/  FADD R21, R21, R25 ;  /* 0x0000001915157221 */ /* 0x000fe20000000000 */
[----:B------:R-:W-:Y:S01]  /*0e30*/  ISETP.GE.U32.AND P0, PT, R29, 0x4, PT ;  /* 0x000000041d00780c */ /* 0x000fe20003f06070 */
[----:B------:R-:W-:Y:S01]  /*0e40*/  IMAD.MOV.U32 R13, RZ, RZ, -0x800000 ;  /* 0xff800000ff0d7424 */ /* 0x000fe200078e00ff */
[----:B------:R-:W-:Y:S02]  /*0e50*/  FMNMX3 R9, R7, -INF , R0, !PT ;  /* 0xff80000007097876 */ /* 0x000fe40007800000 */
[----:B------:R-:W-:Y:S02]  /*0e60*/  ISETP.NE.AND P2, PT, R4, RZ, PT ;  /* 0x000000ff0400720c */ /* 0x000fe40003f45270 */
[----:B------:R-:W-:-:S05]  /*0e70*/  FMNMX3 R9, R9, R8, R21, !PT ;  /* 0x0000000809097276 */ /* 0x000fca0007800015 */
[----:B------:R-:W-:Y:S01]  /*0e80*/  STS [R32], R9 ;  /* 0x0000000920007388 */ /* 0x000fe20000000800 */
[----:B------:R-:W-:Y:S06]  /*0e90*/  BAR.SYNC.DEFER_BLOCKING 0x0 ;  /* 0x0000000000007b1d */ /* 0x000fec0000010000 */
[----:B------:R-:W-:Y:S04]  /*0ea0*/  @P1 LDS R10, [R30] ;  /* 0x000000001e0a1984 */ /* 0x000fe80000000800 */
[----:B------:R-:W1:Y:S02]  /*0eb0*/  @P1 LDS R11, [R32] ;  /* 0x00000000200b1984 */ /* 0x000e640000000800 */
[----:B-1----:R-:W-:-:S05]  /*0ec0*/  @P1 FMNMX R11, R10, R11, !PT ;  /* 0x0000000b0a0b1209 */ /* 0x002fca0007800000 */
[----:B------:R1:W-:Y:S01]  /*0ed0*/  @P1 STS [R32], R11 ;  /* 0x0000000b20001388 */ /* 0x0003e20000000800 */
[----:B------:R-:W-:Y:S06]  /*0ee0*/  BAR.SYNC.DEFER_BLOCKING 0x0 ;  /* 0x0000000000007b1d */ /* 0x000fec0000010000 */
[----:B------:R-:W-:Y:S05]  /*0ef0*/  @!P0 BRA `(.L_x_13) ;  /* 0x00000000002c8947 */ /* 0x000fea0003800000 */
[----:B------:R-:W-:-:S07]  /*0f00*/  MOV R9, R31 ;  /* 0x0000001f00097202 */ /* 0x000fce0000000f00 */
.L_x_14:
[----:B------:R-:W-:-:S13]  /*0f10*/  ISETP.GE.U32.AND P0, PT, R4, R9, PT ;  /* 0x000000090400720c */ /* 0x000fda0003f06070 */
[----:B------:R-:W-:Y:S01]  /*0f20*/  @!P0 LEA R10, R9, R32, 0x2 ;  /* 0x00000020090a8211 */ /* 0x000fe200078e10ff */
[----:B-1----:R-:W-:Y:S05]  /*0f30*/  @!P0 LDS R11, [R32] ;  /* 0x00000000200b8984 */ /* 0x002fea0000000800 */
[----:B------:R-:W1:Y:S02]  /*0f40*/  @!P0 LDS R10, [R10] ;  /* 0x000000000a0a8984 */ /* 0x000e640000000800 */
[----:B-1----:R-:W-:-:S05]  /*0f50*/  @!P0 FMNMX R11, R10, R11, !PT ;  /* 0x0000000b0a0b8209 */ /* 0x002fca0007800000 */
[----:B------:R2:W-:Y:S01]  /*0f60*/  @!P0 STS [R32], R11 ;  /* 0x0000000b20008388 */ /* 0x0005e20000000800 */
[----:B------:R-:W-:Y:S01]  /*0f70*/  BAR.SYNC.DEFER_BLOCKING 0x0 ;  /* 0x0000000000007b1d */ /* 0x000fe20000010000 */
[----:B------:R-:W-:Y:S02]  /*0f80*/  ISETP.GT.U32.AND P0, PT, R9, 0x3, PT ;  /* 0x000000030900780c */ /* 0x000fe40003f04070 */
[----:B------:R-:W-:-:S11]  /*0f90*/  SHF.R.U32.HI R9, RZ, 0x1, R9 ;  /* 0x00000001ff097819 */ /* 0x000fd60000011609 */
[----:B--2---:R-:W-:Y:S05]  /*0fa0*/  @P0 BRA `(.L_x_14) ;  /* 0xfffffffc00d80947 */ /* 0x004fea000383ffff */
.L_x_13:
[----:B------:R-:W-:Y:S04]  /*0fb0*/  BSSY.RECONVERGENT B1, `(.L_x_15) ;  /* 0x0000007000017945 */ /* 0x000fe80003800200 */
[----:B------:R-:W-:Y:S05]  /*0fc0*/  @P2 BRA `(.L_x_16) ;  /* 0x0000000000142947 */ /* 0x000fea0003800000 */
[----:B------:R-:W-:Y:S01]  /*0fd0*/  ISETP.GE.U32.AND P0, PT, R29, 0x2, PT ;  /* 0x000000021d00780c */ /* 0x000fe20003f06070 */
[----:B------:R-:W2:-:S12]  /*0fe0*/  LDS R13, [R32] ;  /* 0x00000000200d7984 */ /* 0x000e980000000800 */
[----:B------:R-:W3:Y:S01]  /*0ff0*/  @P0 LDS R10, [R32+0x4] ;  /* 0x00000400200a0984 */ /* 0x000ee20000000800 */
[----:B--2---:R-:W-:-:S04]  /*1000*/  FMNMX R13, R13, -INF , !PT ;  /* 0xff8000000d0d7809 */ /* 0x004fc80007800000 */
[----:B---3--:R-:W-:-:S07]  /*1010*/  @P0 FMNMX R13, R13, R10, !PT ;  /* 0x0000000a0d0d0209 */ /* 0x008fce0007800000 */
.L_x_16:
[----:B------:R-:W-:Y:S05]  /*1020*/  BSYNC.RECONVERGENT B1 ;  /* 0x0000000000017941 */ /* 0x000fea0003800200 */
.L_x_15:
[----:B------:R-:W-:Y:S01]  /*1030*/  BAR.SYNC.DEFER_BLOCKING 0x0 ;  /* 0x0000000000007b1d */ /* 0x000fe20000010000 */
[----:B0-----:R-:W-:Y:S02]  /*1040*/  HFMA2 R17, -RZ, RZ, 3.7421875, 0 ;  /* 0x437c0000ff117431 */ /* 0x001fe400000001ff */
        /* <DEDUP_REMOVED lines=10> */
[-C--:B------:R-:W-:Y:S02]  /*10f0*/  FFMA.SAT R7, R10, R16.reuse, 0.5 ;  /* 0x3f0000000a077423 */ /* 0x080fe40000002010 */
[-C--:B------:R-:W-:Y:S02]  /*1100*/  FFMA.SAT R8, R15, R16.reuse, 0.5 ;  /* 0x3f0000000f087423 */ /* 0x080fe40000002010 */
[-C--:B------:R-:W-:Y:S01]  /*1110*/  FFMA.RM R0, R7, R17.reuse, 12582913 ;  /* 0x4b40000107007423 */ /* 0x080fe20000004011 */
[----:B------:R-:W-:Y:S01]  /*1120*/  FFMA.SAT R7, R14, R16, 0.5 ;  /* 0x3f0000000e077423 */ /* 0x000fe20000002010 */
[----:B------:R-:W-:-:S02]  /*1130*/  FFMA.RM R9, R8, R17, 12582913 ;  /* 0x4b40000108097423 */ /* 0x000fc40000004011 */
[C---:B-1----:R-:W-:Y:S01]  /*1140*/  FADD R11, R0.reuse, -12583039 ;  /* 0xcb40007f000b7421 */ /* 0x042fe20000000000 */
[----:B------:R-:W-:Y:S01]  /*1150*/  FFMA.RM R7, R7, R17, 12582913 ;  /* 0x4b40000107077423 */ /* 0x000fe20000004011 */
[----:B------:R-:W-:Y:S01]  /*1160*/  FADD R8, R9, -12583039 ;  /* 0xcb40007f09087421 */ /* 0x000fe20000000000 */
[----:B------:R-:W-:Y:S01]  /*1170*/  SHF.L.U32 R0, R0, 0x17, RZ ;  /* 0x0000001700007819 */ /* 0x000fe200000006ff */
[C---:B------:R-:W-:Y:S01]  /*1180*/  FFMA R11, R10.reuse, 1.4426950216293334961, -R11 ;  /* 0x3fb8aa3b0a0b7823 */ /* 0x040fe2000000080b */
[C---:B------:R-:W-:Y:S01]  /*1190*/  FADD R13, R7.reuse, -12583039 ;  /* 0xcb40007f070d7421 */ /* 0x040fe20000000000 */
[----:B------:R-:W-:Y:S02]  /*11a0*/  IMAD.SHL.U32 R19, R7, 0x800000, RZ ;  /* 0x0080000007137824 */ /* 0x000fe400078e00ff */
[----:B------:R-:W-:Y:S01]  /*11b0*/  FFMA R11, R10, 1.925963033500011079e-08, R11 ;  /* 0x32a570600a0b7823 */ /* 0x000fe2000000000b */
[----:B------:R-:W-:Y:S01]  /*11c0*/  FFMA R13, R14, 1.4426950216293334961, -R13 ;  /* 0x3fb8aa3b0e0d7823 */ /* 0x000fe2000000080d */
[----:B------:R-:W-:-:S03]  /*11d0*/  FFMA.SAT R10, R21, R16, 0.5 ;  /* 0x3f000000150a7423 */ /* 0x000fc60000002010 */
[----:B------:R-:W-:Y:S01]  /*11e0*/  FFMA R13, R14, 1.925963033500011079e-08, R13 ;  /* 0x32a570600e0d7823 */ /* 0x000fe2000000000d */
[----:B------:R-:W-:Y:S01]  /*11f0*/  FFMA.RM R14, R10, R17, 12582913 ;  /* 0x4b4000010a0e7423 */ /* 0x000fe20000004011 */
[C---:B------:R-:W-:Y:S01]  /*1200*/  FFMA R10, R15.reuse, 1.4426950216293334961, -R8 ;  /* 0x3fb8aa3b0f0a7823 */ /* 0x040fe20000000808 */
[----:B------:R-:W0:Y:S02]  /*1210*/  MUFU.EX2 R11, R11 ;  /* 0x0000000b000b7308 */ /* 0x000e240000000800 */
[C---:B------:R-:W-:Y:S01]  /*1220*/  FADD R16, R14.reuse, -12583039 ;  /* 0xcb40007f0e107421 */ /* 0x040fe20000000000 */
[----:B------:R-:W-:Y:S01]  /*1230*/  FFMA R10, R15, 1.925963033500011079e-08, R10 ;  /* 0x32a570600f0a7823 */ /* 0x000fe2000000000a */
[----:B------:R-:W-:Y:S02]  /*1240*/  SHF.L.U32 R23, R14, 0x17, RZ ;  /* 0x000000170e177819 */ /* 0x000fe400000006ff */
[C---:B------:R-:W-:Y:S02]  /*1250*/  FFMA R16, R21.reuse, 1.4426950216293334961, -R16 ;  /* 0x3fb8aa3b15107823 */ /* 0x040fe40000000810 */
[----:B------:R1:W2:Y:S02]  /*1260*/  MUFU.EX2 R8, R13 ;  /* 0x0000000d00087308 */ /* 0x0002a40000000800 */
[----:B------:R-:W-:Y:S01]  /*1270*/  FFMA R16, R21, 1.925963033500011079e-08, R16 ;  /* 0x32a5706015107823 */ /* 0x000fe20000000010 */
[----:B------:R-:W-:-:S05]  /*1280*/  SHF.L.U32 R21, R9, 0x17, RZ ;  /* 0x0000001709157819 */ /* 0x000fca00000006ff */
[----:B------:R-:W3:Y:S01]  /*1290*/  MUFU.EX2 R10, R10 ;  /* 0x0000000a000a7308 */ /* 0x000ee20000000800 */
[----:B0-----:R-:W-:Y:S01]  /*12a0*/  FMUL R7, R0, R11 ;  /* 0x0000000b00077220 */ /* 0x001fe20000400000 */
[----:B------:R-:W-:Y:S01]  /*12b0*/  BAR.SYNC.DEFER_BLOCKING 0x0 ;  /* 0x0000000000007b1d */ /* 0x000fe20000010000 */
[----:B-1----:R-:W-:Y:S02]  /*12c0*/  IMAD.MOV.U32 R13, RZ, RZ, RZ ;  /* 0x000000ffff0d7224 */ /* 0x002fe400078e00ff */
[----:B------:R-:W-:-:S03]  /*12d0*/  FADD R0, RZ, R7 ;  /* 0x00000007ff007221 */ /* 0x000fc60000000000 */
[----:B------:R-:W0:Y:S01]  /*12e0*/  MUFU.EX2 R16, R16 ;  /* 0x0000001000107308 */ /* 0x000e220000000800 */
[----:B--2---:R-:W-:-:S04]  /*12f0*/  FMUL R19, R19, R8 ;  /* 0x0000000813137220 */ /* 0x004fc80000400000 */
[----:B------:R-:W-:Y:S01]  /*1300*/  FADD R0, R19, R0 ;  /* 0x0000000013007221 */ /* 0x000fe20000000000 */
[----:B---3--:R-:W-:-:S04]  /*1310*/  FMUL R21, R21, R10 ;  /* 0x0000000a15157220 */ /* 0x008fc80000400000 */
        /* <DEDUP_REMOVED lines=11> */
.L_x_18:
[----:B------:R-:W-:Y:S01]  /*13d0*/  ISETP.GE.U32.AND P0, PT, R4, R31, PT ;  /* 0x0000001f0400720c */ /* 0x000fe20003f06070 */
[----:B------:R-:W-:-:S12]  /*13e0*/  WARPSYNC.ALL ;  /* 0x0000000000007948 */ /* 0x000fd80003800000 */
[----:B------:R-:W-:Y:S01]  /*13f0*/  @!P0 LEA R0, R31, R32, 0x2 ;  /* 0x000000201f008211 */ /* 0x000fe200078e10ff */
[----:B------:R-:W-:Y:S05]  /*1400*/  @!P0 LDS R9, [R32] ;  /* 0x0000000020098984 */ /* 0x000fea0000000800 */
[----:B------:R-:W1:Y:S02]  /*1410*/  @!P0 LDS R0, [R0] ;  /* 0x0000000000008984 */ /* 0x000e640000000800 */
[----:B-1----:R-:W-:-:S05]  /*1420*/  @!P0 FADD R9, R0, R9 ;  /* 0x0000000900098221 */ /* 0x002fca0000000000 */
[----:B------:R1:W-:Y:S01]  /*1430*/  @!P0 STS [R32], R9 ;  /* 0x0000000920008388 */ /* 0x0003e20000000800 */
[----:B------:R-:W-:Y:S01]  /*1440*/  BAR.SYNC.DEFER_BLOCKING 0x0 ;  /* 0x0000000000007b1d */ /* 0x000fe20000010000 */
[----:B------:R-:W-:Y:S02]  /*1450*/  ISETP.GT.U32.AND P0, PT, R31, 0x3, PT ;  /* 0x000000031f00780c */ /* 0x000fe40003f04070 */
[----:B------:R-:W-:-:S11]  /*1460*/  SHF.R.U32.HI R31, RZ, 0x1, R31 ;  /* 0x00000001ff1f7819 */ /* 0x000fd6000001161f */
[----:B-1----:R-:W-:Y:S05]  /*1470*/  @P0 BRA `(.L_x_18) ;  /* 0xfffffffc00d40947 */ /* 0x002fea000383ffff */
.L_x_17:
[----:B------:R-:W-:Y:S05]  /*1480*/  @P2 BRA `(.L_x_19) ;  /* 0x0000000000142947 */ /* 0x000fea0003800000 */
[----:B------:R-:W-:Y:S01]  /*1490*/  ISETP.GE.U32.AND P0, PT, R29, 0x2, PT ;  /* 0x000000021d00780c */ /* 0x000fe20003f06070 */
[----:B------:R-:W1:-:S12]  /*14a0*/  LDS R13, [R32] ;  /* 0x00000000200d7984 */ /* 0x000e580000000800 */
[----:B------:R-:W2:Y:S01]  /*14b0*/  @P0 LDS R0, [R32+0x4] ;  /* 0x0000040020000984 */ /* 0x000ea20000000800 */
[----:B-1----:R-:W-:-:S04]  /*14c0*/  FADD R13, RZ, R13 ;  /* 0x0000000dff0d7221 */ /* 0x002fc80000000000 */
[----:B--2---:R-:W-:-:S07]  /*14d0*/  @P0 FADD R13, R13, R0 ;  /* 0x000000000d0d0221 */ /* 0x004fce0000000000 */
.L_x_19:
[----:B------:R-:W-:Y:S05]  /*14e0*/  WARPSYNC.ALL ;  /* 0x0000000000007948 */ /* 0x000fea0003800000 */
[----:B------:R-:W-:Y:S01]  /*14f0*/  BAR.SYNC.DEFER_BLOCKING 0x0 ;  /* 0x0000000000007b1d */ /* 0x000fe20000010000 */
[-C--:B------:R-:W-:Y:S01]  /*1500*/  FMUL R6, R6, R12.reuse ;  /* 0x0000000c06067220 */ /* 0x080fe20000400000 */
[-C--:B------:R-:W-:Y:S01]  /*1510*/  FMUL R18, R18, R12.reuse ;  /* 0x0000000c12127220 */ /* 0x080fe20000400000 */
[-C--:B------:R-:W-:Y:S01]  /*1520*/  FMUL R20, R20, R12.reuse ;  /* 0x0000000c14147220 */ /* 0x080fe20000400000 */
[----:B------:R-:W-:Y:S02]  /*1530*/  FMUL R22, R22, R12 ;  /* 0x0000000c16167220 */ /* 0x000fe40000400000 */
        /* <DEDUP_REMOVED lines=12> */
.L_x_21:
[----:B------:R-:W1:Y:S02]  /*1600*/  MUFU.RCP R9, R0 ;  /* 0x0000000000097308 */ /* 0x000e640000001000 */
[----:B-1----:R-:W-:-:S04]  /*1610*/  FFMA R8, R0, R9, -1 ;  /* 0xbf80000000087423 */ /* 0x002fc80000000009 */
[----:B------:R-:W-:-:S04]  /*1620*/  FADD.FTZ R8, -R8, -RZ ;  /* 0x800000ff08087221 */ /* 0x000fc80000010100 */
[----:B------:R-:W-:-:S07]  /*1630*/  FFMA R12, R9, R8, R9 ;  /* 0x00000008090c7223 */ /* 0x000fce0000000009 */
.L_x_22:
[----:B------:R-:W-:Y:S05]  /*1640*/  BSYNC.RECONVERGENT B1 ;  /* 0x0000000000017941 */ /* 0x000fea0003800200 */
.L_x_20:
[----:B------:R-:W1:Y:S01]  /*1650*/  LDC.64 R8, c[0x0][0x3d0] ;  /* 0x0000f400ff087b82 */ /* 0x000e620000000a00 */
[----:B------:R-:W-:Y:S02]  /*1660*/  IMAD R4, R5, 0x8, R4 ;  /* 0x0000000805047824 */ /* 0x000fe400078e0204 */
[-C--:B------:R-:W-:Y:S01]  /*1670*/  FMUL R7, R7, R12.reuse ;  /* 0x0000000c07077220 */ /* 0x080fe20000400000 */
[-C--:B------:R-:W-:Y:S01]  /*1680*/  FMUL R19, R19, R12.reuse ;  /* 0x0000000c13137220 */ /* 0x080fe20000400000 */
[-C--:B------:R-:W-:Y:S01]  /*1690*/  FMUL R21, R21, R12.reuse ;  /* 0x0000000c15157220 */ /* 0x080fe20000400000 */
[----:B------:R-:W-:Y:S01]  /*16a0*/  FMUL R23, R23, R12 ;  /* 0x0000000c17177220 */ /* 0x000fe20000400000 */
[----:B------:R-:W-:-:S04]  /*16b0*/  IADD3 R0, PT, PT, R3, R4, RZ ;  /* 0x0000000403007210 */ /* 0x000fc80007ffe0ff */
[-C--:B------:R-:W-:Y:S01]  /*16c0*/  IADD3 R10, PT, PT, R3, R0.reuse, RZ ;  /* 0x00000000030a7210 */ /* 0x080fe20007ffe0ff */
[----:B------:R-:W-:-:S04]  /*16d0*/  IMAD R5, R27, R0, R2 ;  /* 0x000000001b057224 */ /* 0x000fc800078e0202 */
[----:B------:R-:W-:Y:S02]  /*16e0*/  IMAD.IADD R13, R3, 0x1, R10 ;  /* 0x00000001030d7824 */ /* 0x000fe400078e020a */
[C-C-:B------:R-:W-:Y:S02]  /*16f0*/  IMAD R3, R27.reuse, R4, R2.reuse ;  /* 0x000000041b037224 */ /* 0x140fe400078e0202 */
[C-C-:B0-----:R-:W-:Y:S02]  /*1700*/  IMAD R11, R27.reuse, R10, R2.reuse ;  /* 0x0000000a1b0b7224 */ /* 0x141fe400078e0202 */
[----:B------:R-:W-:Y:S02]  /*1710*/  IMAD R13, R27, R13, R2 ;  /* 0x0000000d1b0d7224 */ /* 0x000fe400078e0202 */
[----:B-1----:R-:W-:-:S04]  /*1720*/  IMAD.WIDE R2, R3, 0x4, R8 ;  /* 0x0000000403027825 */ /* 0x002fc800078e0208 */
[--C-:B------:R-:W-:Y:S01]  /*1730*/  IMAD.WIDE R4, R5, 0x4, R8.reuse ;  /* 0x0000000405047825 */ /* 0x100fe200078e0208 */
[----:B------:R-:W-:Y:S03]  /*1740*/  STG.E.64 desc[UR8][R2.64], R6 ;  /* 0x0000000602007986 */ /* 0x000fe6000c101b08 */
[--C-:B------:R-:W-:Y:S01]  /*1750*/  IMAD.WIDE R10, R11, 0x4, R8.reuse ;  /* 0x000000040b0a7825 */ /* 0x100fe200078e0208 */
[----:B------:R-:W-:Y:S03]  /*1760*/  STG.E.64 desc[UR8][R4.64], R18 ;  /* 0x0000001204007986 */ /* 0x000fe6000c101b08 */
[----:B------:R-:W-:Y:S01]  /*1770*/  IMAD.WIDE R8, R13, 0x4, R8 ;  /* 0x000000040d087825 */ /* 0x000fe200078e0208 */
[----:B------:R-:W-:Y:S04]  /*1780*/  STG.E.64 desc[UR8][R10.64], R20 ;  /* 0x000000140a007986 */ /* 0x000fe8000c101b08 */
[----:B------:R-:W-:Y:S01]  /*1790*/  STG.E.64 desc[UR8][R8.64], R22 ;  /* 0x0000001608007986 */ /* 0x000fe2000c101b08 */
[----:B------:R-:W-:Y:S05]  /*17a0*/  EXIT ;  /* 0x000000000000794d */ /* 0x000fea0003800000 */
.L_x_1:
[----:B------:R-:W-:Y:S05]  /*17b0*/  BSYNC.RECONVERGENT B0 ;  /* 0x0000000000007941 */ /* 0x000fea0003800200 */
.L_x_0:
[----:B------:R-:W0:Y:S01]  /*17c0*/  LDC R5, c[0x0][0x38c] ;  /* 0x0000e300ff057b82 */ /* 0x000e220000000800 */
[----:B------:R-:W2:Y:S01]  /*17d0*/  LDCU.64 UR4, c[0x0][0x390] ;  /* 0x00007200ff0477ac */ /* 0x000ea20008000a00 */
[----:B-1----:R-:W-:Y:S01]  /*17e0*/  IMAD R31, R16, R3, RZ ;  /* 0x00000003101f7224 */ /* 0x002fe200078e02ff */
[----:B------:R-:W-:-:S04]  /*17f0*/  IADD3 R6, PT, PT, R2, 0x1, RZ ;  /* 0x0000000102067810 */ /* 0x000fc80007ffe0ff */
[----:B------:R-:W-:-:S05]  /*1800*/  IADD3 R30, PT, PT, R31, R4, RZ ;  /* 0x000000041f1e7210 */ /* 0x000fca0007ffe0ff */
[----:B------:R-:W-:-:S05]  /*1810*/  IMAD.IADD R34, R3, 0x1, R30 ;  /* 0x0000000103227824 */ /* 0x000fca00078e021e */
[----:B------:R-:W-:Y:S01]  /*1820*/  IADD3 R28, PT, PT, R3, R34, RZ ;  /* 0x00000022031c7210 */ /* 0x000fe20007ffe0ff */
[----:B--2---:R-:W-:-:S06]  /*1830*/  UIMAD UR4, UR4, UR5, URZ ;  /* 0x00000005040472a4 */ /* 0x004fcc000f8e02ff */
[----:B0-----:R-:W-:-:S05]  /*1840*/  IMAD R5, R5, UR4, RZ ;  /* 0x0000000405057c24 */ /* 0x001fca000f8e02ff */
[----:B------:R-:W-:-:S04]  /*1850*/  ISETP.GE.AND P0, PT, R6, R5, PT ;  /* 0x000000050600720c */ /* 0x000fc80003f06270 */
[-C--:B------:R-:W-:Y:S02]  /*1860*/  ISETP.GE.OR P2, PT, R34, R29.reuse, P0 ;  /* 0x0000001d2200720c */ /* 0x080fe40000746670 */
[-C--:B------:R-:W-:Y:S02]  /*1870*/  ISETP.GE.OR P3, PT, R28, R29.reuse, P0 ;  /* 0x0000001d1c00720c */ /* 0x080fe40000766670 */
[----:B------:R-:W-:-:S09]  /*1880*/  ISETP.GE.OR P1, PT, R30, R29, P0 ;  /* 0x0000001d1e00720c */ /* 0x000fd20000726670 */
[----:B------:R-:W0:Y:S01]  /*1890*/  @!P2 LDC.64 R32, c[0x0][0x3a8] ;  /* 0x0000ea00ff20ab82 */ /* 0x000e220000000a00 */
[----:B------:R-:W-:-:S07]  /*18a0*/  @!P2 IMAD R35, R5, R34, R2 ;  /* 0x000000220523a224 */ /* 0x000fce00078e0202 */
[----:B------:R-:W1:Y:S01]  /*18b0*/  @!P3 LDC.64 R6, c[0x0][0x3a8] ;  /* 0x0000ea00ff06bb82 */ /* 0x000e620000000a00 */
[----:B------:R-:W-:Y:S01]  /*18c0*/  IADD3 R40, PT, PT, R31, R30, RZ ;  /* 0x0000001e1f287210 */ /* 0x000fe20007ffe0ff */
[----:B0-----:R-:W-:-:S04]  /*18d0*/  @!P2 IMAD.WIDE R32, R35, 0x4, R32 ;  /* 0x000000042320a825 */ /* 0x001fc800078e0220 */
[----:B------:R-:W-:Y:S01]  /*18e0*/  @!P3 IMAD R35, R5, R28, R2 ;  /* 0x0000001c0523b224 */ /* 0x000fe200078e0202 */
[----:B------:R0:W2:Y:S01]  /*18f0*/  @!P2 LDG.E.64 R8, desc[UR8][R32.64] ;  /* 0x000000082008a981 */ /* 0x0000a2000c1e1b00 */
[----:B------:R-:W-:Y:S02]  /*1900*/  ISETP.GE.OR P2, PT, R40, R29, P0 ;  /* 0x0000001d2800720c */ /* 0x000fe40000746670 */
[----:B-1----:R-:W-:Y:S02]  /*1910*/  @!P3 IMAD.WIDE R34, R35, 0x4, R6 ;  /* 0x000000042322b825 */ /* 0x002fe400078e0206 */
[----:B------:R-:W1:Y:S02]  /*1920*/  @!P1 LDC.64 R6, c[0x0][0x3a8] ;  /* 0x0000ea00ff069b82 */ /* 0x000e640000000a00 */
[----:B------:R-:W-:Y:S01]  /*1930*/  @!P1 IMAD R39, R5, R30, R2 ;  /* 0x0000001e05279224 */ /* 0x000fe200078e0202 */
[----:B------:R3:W4:Y:S01]  /*1940*/  @!P3 LDG.E.64 R10, desc[UR8][R34.64] ;  /* 0x00000008220ab981 */ /* 0x000722000c1e1b00 */
[----:B------:R-:W-:-:S05]  /*1950*/  IMAD.IADD R30, R3, 0x1, R40 ;  /* 0x00000001031e7824 */ /* 0x000fca00078e0228 */
[----:B------:R-:W5:Y:S01]  /*1960*/  @!P2 LDC.64 R36, c[0x0][0x380] ;  /* 0x0000e000ff24ab82 */ /* 0x000f620000000a00 */
[----:B------:R-:W-:Y:S02]  /*1970*/  ISETP.GE.OR P3, PT, R30, R29, P0 ;  /* 0x0000001d1e00720c */ /* 0x000fe40000766670 */
[----:B------:R-:W-:-:S11]  /*1980*/  IADD3 R28, PT, PT, R3, R28, RZ ;  /* 0x0000001c031c7210 */ /* 0x000fd60007ffe0ff */
[----:B0-----:R-:W0:Y:S01]  /*1990*/  @!P3 LDC.64 R32, c[0x0][0x380] ;  /* 0x0000e000ff20bb82 */ /* 0x001e220000000a00 */
[----:B-1----:R-:W-:-:S04]  /*19a0*/  @!P1 IMAD.WIDE R38, R39, 0x4, R6 ;  /* 0x0000000427269825 */ /* 0x002fc800078e0206 */
[--C-:B------:R-:W-:Y:S01]  /*19b0*/  @!P2 IMAD R7, R5, R40, R2.reuse ;  /* 0x000000280507a224 */ /* 0x100fe200078e0202 */
[-C--:B------:R-:W-:Y:S01]  /*19c0*/  IADD3 R40, PT, PT, R3, R30.reuse, RZ ;  /* 0x0000001e03287210 */ /* 0x080fe20007ffe0ff */
[----:B---3--:R-:W-:Y:S01]  /*19d0*/  @!P3 IMAD R35, R5, R30, R2 ;  /* 0x0000001e0523b224 */ /* 0x008fe200078e0202 */
[----:B------:R1:W3:Y:S02]  /*19e0*/  @!P1 LDG.E.64 R12, desc[UR8][R38.64] ;  /* 0x00000008260c9981 */ /* 0x0002e4000c1e1b00 */
[----:B------:R-:W-:Y:S01]  /*19f0*/  ISETP.GE.OR P4, PT, R40, R29, P0 ;  /* 0x0000001d2800720c */ /* 0x000fe20000786670 */
[----:B-----5:R-:W-:-:S04]  /*1a00*/  @!P2 IMAD.WIDE R36, R7, 0x4, R36 ;  /* 0x000000040724a825 */ /* 0x020fc800078e0224 */
[----:B------:R-:W-:Y:S01]  /*1a10*/  IMAD.IADD R30, R3, 0x1, R40 ;  /* 0x00000001031e7824 */ /* 0x000fe200078e0228 */
[-C--:B------:R-:W-:Y:S01]  /*1a20*/  ISETP.GE.OR P1, PT, R28, R29.reuse, P0 ;  /* 0x0000001d1c00720c */ /* 0x080fe20000726670 */
[----:B------:R5:W3:Y:S03]  /*1a30*/  @!P2 LDG.E.64 R18, desc[UR8][R36.64] ;  /* 0x000000082412a981 */ /* 0x000ae6000c1e1b00 */
[----:B------:R-:W-:-:S03]  /*1a40*/  ISETP.GE.OR P0, PT, R30, R29, P0 ;  /* 0x0000001d1e00720c */ /* 0x000fc60000706670 */
[----:B------:R-:W5:Y:S01]  /*1a50*/  @!P4 LDC.64 R6, c[0x0][0x380] ;  /* 0x0000e000ff06cb82 */ /* 0x000f620000000a00 */
[----:B-1----:R-:W-:Y:S02]  /*1a60*/  @!P4 IMAD R39, R5, R40, R2 ;  /* 0x000000280527c224 */ /* 0x002fe400078e0202 */
[----:B0-----:R-:W-:-:S05]  /*1a70*/  @!P3 IMAD.WIDE R32, R35, 0x4, R32 ;  /* 0x000000042320b825 */ /* 0x001fca00078e0220 */
[----:B------:R-:W0:Y:S01]  /*1a80*/  @!P1 LDC.64 R34, c[0x0][0x3a8] ;  /* 0x0000ea00ff229b82 */ /* 0x000e220000000a00 */
[----:B-----5:R-:W-:Y:S01]  /*1a90*/  @!P1 IMAD R37, R5, R28, R2 ;  /* 0x0000001c05259224 */ /* 0x020fe200078e0202 */
[----:B------:R1:W2:Y:S01]  /*1aa0*/  @!P3 LDG.E.64 R20, desc[UR8][R32.64] ;  /* 0x000000082014b981 */ /* 0x0002a2000c1e1b00 */
[----:B------:R-:W-:-:S05]  /*1ab0*/  @!P4 IMAD.WIDE R38, R39, 0x4, R6 ;  /* 0x000000042726c825 */ /* 0x000fca00078e0206 */
[----:B------:R-:W5:Y:S01]  /*1ac0*/  @!P0 LDC.64 R6, c[0x0][0x380] ;  /* 0x0000e000ff068b82 */ /* 0x000f620000000a00 */
[----:B------:R-:W-:Y:S01]  /*1ad0*/  @!P0 IMAD R41, R5, R30, R2 ;  /* 0x0000001e05298224 */ /* 0x000fe200078e0202 */
[----:B------:R-:W4:Y:S01]  /*1ae0*/  @!P4 LDG.E.64 R22, desc[UR8][R38.64] ;  /* 0x000000082616c981 */ /* 0x000f22000c1e1b00 */
[----:B0-----:R-:W-:-:S05]  /*1af0*/  @!P1 IMAD.WIDE R36, R37, 0x4, R34 ;  /* 0x0000000425249825 */ /* 0x001fca00078e0222 */
[----:B------:R0:W4:Y:S01]  /*1b00*/  @!P1 LDG.E.64 R24, desc[UR8][R36.64] ;  /* 0x0000000824189981 */ /* 0x000122000c1e1b00 */
[----:B-----5:R-:W-:-:S05]  /*1b10*/  @!P0 IMAD.WIDE R40, R41, 0x4, R6 ;  /* 0x0000000429288825 */ /* 0x020fca00078e0206 */
[----:B------:R-:W5:Y:S01]  /*1b20*/  @!P0 LDG.E.64 R26, desc[UR8][R40.64] ;  /* 0x00000008281a8981 */ /* 0x000f62000c1e1b00 */
[----:B-1----:R-:W0:Y:S01]  /*1b30*/  S2R R32, SR_TID.Z ;  /* 0x0000000000207919 */ /* 0x002e220000002300 */
[----:B------:R-:W1:Y:S01]  /*1b40*/  LDC R35, c[0x0][0x364] ;  /* 0x0000d900ff237b82 */ /* 0x000e620000000800 */
[----:B------:R-:W-:Y:S02]  /*1b50*/  SHF.L.U32 R7, R16, 0x2, RZ ;  /* 0x0000000210077819 */ /* 0x000fe400000006ff */
[----:B------:R-:W-:-:S03]  /*1b60*/  IADD3 R6, PT, PT, R31, R31, R4 ;  /* 0x0000001f1f067210 */ /* 0x000fc60007ffe004 */
[----:B------:R-:W-:Y:S01]  /*1b70*/  IMAD.IADD R16, R2, 0x1, R7 ;  /* 0x0000000102107824 */ /* 0x000fe200078e0207 */
[----:B------:R-:W-:-:S04]  /*1b80*/  LEA R6, R31, R6, 0x1 ;  /* 0x000000061f067211 */ /* 0x000fc800078e08ff */
[C---:B------:R-:W-:Y:S02]  /*1b90*/  IADD3 R30, PT, PT, R3.reuse, R6, RZ ;  /* 0x00000006031e7210 */ /* 0x040fe40007ffe0ff */
[----:B------:R-:W-:Y:S02]  /*1ba0*/  ISETP.GE.AND P3, PT, R16, R5, PT ;  /* 0x000000051000720c */ /* 0x000fe40003f66270 */
[C---:B------:R-:W-:Y:S02]  /*1bb0*/  IADD3 R16, PT, PT, R3.reuse, R30, RZ ;  /* 0x0000001e03107210 */ /* 0x040fe40007ffe0ff */
[-C--:B------:R-:W-:Y:S02]  /*1bc0*/  ISETP.GE.OR P4, PT, R30, R29.reuse, P3 ;  /* 0x0000001d1e00720c */ /* 0x080fe40001f86670 */
[----:B------:R-:W-:Y:S02]  /*1bd0*/  ISETP.GE.OR P6, PT, R16, R29, P3 ;  /* 0x0000001d1000720c */ /* 0x000fe40001fc6670 */
[----:B------:R-:W-:-:S02]  /*1be0*/  IADD3 R16, PT, PT, R3, R16, RZ ;  /* 0x0000001003107210 */ /* 0x000fc40007ffe0ff */
[-C--:B------:R-:W-:Y:S01]  /*1bf0*/  ISETP.GE.OR P1, PT, R6, R29.reuse, P3 ;  /* 0x0000001d0600720c */ /* 0x080fe20001f26670 */
[----:B0-----:R-:W-:Y:S01]  /*1c00*/  IMAD R36, R17, R32, R14 ;  /* 0x0000002011247224 */ /* 0x001fe200078e020e */
[----:B-1----:R-:W0:Y:S01]  /*1c10*/  FLO.U32 R28, R35 ;  /* 0x00000023001c7300 */ /* 0x002e2200000e0000 */
[----:B------:R-:W-:Y:S02]  /*1c20*/  ISETP.GE.OR P3, PT, R16, R29, P3 ;  /* 0x0000001d1000720c */ /* 0x000fe40001f66670 */
[----:B------:R-:W-:Y:S01]  /*1c30*/  IADD3 R0, PT, PT, R0, 0x10, RZ ;  /* 0x0000001000007810 */ /* 0x000fe20007ffe0ff */
[----:B------:R-:W-:-:S03]  /*1c40*/  IMAD R36, R36, R35, R4 ;  /* 0x0000002324247224 */ /* 0x000fc600078e0204 */
[----:B------:R-:W-:Y:S01]  /*1c50*/  LEA R15, R15, R0, 0x18 ;  /* 0x000000000f0f7211 */ /* 0x000fe200078ec0ff */
[----:B------:R-:W-:-:S03]  /*1c60*/  IMAD.MOV.U32 R17, RZ, RZ, -0x80000000 ;  /* 0x80000000ff117424 */ /* 0x000fc600078e00ff */
[----:B------:R-:W-:Y:S01]  /*1c70*/  LEA R36, R36, R15, 0x2 ;  /* 0x0000000f24247211 */ /* 0x000fe200078e10ff */
[----:B------:R-:W-:Y:S05]  /*1c80*/  WARPSYNC.ALL ;  /* 0x0000000000007948 */ /* 0x000fea0003800000 */
[----:B------:R-:W1:Y:S01]  /*1c90*/  S2R R33, SR_TID.X ;  /* 0x0000000000217919 */ /* 0x000e620000002100 */
[----:B------:R-:W-:Y:S02]  /*1ca0*/  ISETP.GE.U32.AND P2, PT, R35, 0x4, PT ;  /* 0x000000042300780c */ /* 0x000fe40003f46070 */
[----:B------:R-:W-:Y:S02]  /*1cb0*/  P2R R37, PR, RZ, 0x40 ;  /* 0x00000040ff257803 */ /* 0x000fe40000000000 */
[----:B------:R-:W-:Y:S01]  /*1cc0*/  ISETP.NE.AND P0, PT, R4, RZ, PT ;  /* 0x000000ff0400720c */ /* 0x000fe20003f05270 */
[----:B---3--:R-:W-:-:S05]  /*1cd0*/  FADD R32, R12, R18 ;  /* 0x000000120c207221 */ /* 0x008fca0000000000 */
[----:B------:R-:W-:-:S04]  /*1ce0*/  FMNMX R14, R32, -INF , !PT ;  /* 0xff800000200e7809 */ /* 0x000fc80007800000 */
[----:B------:R-:W-:Y:S01]  /*1cf0*/  FSEL R14, R14, -INF , !P1 ;  /* 0xff8000000e0e7808 */ /* 0x000fe20004800000 */
[----:B--2---:R-:W-:-:S05]  /*1d00*/  FADD R31, R8, R20 ;  /* 0x00000014081f7221 */ /* 0x004fca0000000000 */
[----:B------:R-:W-:Y:S02]  /*1d10*/  @!P4 FMNMX R14, R31, R14, !PT ;  /* 0x0000000e1f0ec209 */ /* 0x000fe40007800000 */
[----:B0-----:R-:W-:Y:S01]  /*1d20*/  IADD3 R12, PT, PT, -R28, 0x1f, RZ ;  /* 0x0000001f1c0c7810 */ /* 0x001fe20007ffe1ff */
[----:B----4-:R-:W-:-:S05]  /*1d30*/  FADD R30, R10, R22 ;  /* 0x000000160a1e7221 */ /* 0x010fca0000000000 */
[----:B------:R-:W-:Y:S02]  /*1d40*/  @!P6 FMNMX R14, R30, R14, !PT ;  /* 0x0000000e1e0ee209 */ /* 0x000fe40007800000 */
[----:B------:R-:W-:-:S04]  /*1d50*/  SHF.R.U32.HI R17, RZ, R12, R17 ;  /* 0x0000000cff117219 */ /* 0x000fc80000011611 */
[----:B------:R-:W-:Y:S01]  /*1d60*/  IADD3 R0, PT, PT, R17, R4, RZ ;  /* 0x0000000411007210 */ /* 0x000fe20007ffe0ff */
[----:B-----5:R-:W-:-:S05]  /*1d70*/  FADD R29, R24, R26 ;  /* 0x0000001a181d7221 */ /* 0x020fca0000000000 */
[----:B------:R-:W-:-:S05]  /*1d80*/  @!P3 FMNMX R14, R29, R14, !PT ;  /* 0x0000000e1d0eb209 */ /* 0x000fca0007800000 */
[----:B------:R-:W-:Y:S01]  /*1d90*/  STS [R36], R14 ;  /* 0x0000000e24007388 */ /* 0x000fe20000000800 */
[----:B------:R-:W-:Y:S01]  /*1da0*/  BAR.SYNC.DEFER_BLOCKING 0x0 ;  /* 0x0000000000007b1d */ /* 0x000fe20000010000 */
[----:B------:R-:W-:-:S04]  /*1db0*/  ISETP.GE.U32.AND P5, PT, R0, R35, PT ;  /* 0x000000230000720c */ /* 0x000fc80003fa6070 */
[----:B------:R-:W-:Y:S01]  /*1dc0*/  ISETP.LT.U32.AND P5, PT, R4, R17, !P5 ;  /* 0x000000110400720c */ /* 0x000fe20006fa1070 */
[----:B------:R-:W-:-:S12]  /*1dd0*/  IMAD R34, R17, 0x4, R36 ;  /* 0x0000000411227824 */ /* 0x000fd800078e0224 */
[----:B------:R-:W-:Y:S04]  /*1de0*/  @P5 LDS R0, [R34] ;  /* 0x0000000022005984 */ /* 0x000fe80000000800 */
[----:B------:R-:W0:Y:S01]  /*1df0*/  @P5 LDS R15, [R36] ;  /* 0x00000000240f5984 */ /* 0x000e220000000800 */
[----:B------:R-:W2:Y:S01]  /*1e00*/  S2R R10, SR_TID.Z ;  /* 0x00000000000a7919 */ /* 0x000ea20000002300 */
[----:B------:R-:W-:Y:S02]  /*1e10*/  MOV R35, 0x40000000 ;  /* 0x4000000000237802 */ /* 0x000fe40000000f00 */
[----:B------:R-:W-:Y:S02]  /*1e20*/  MOV R8, 0xff800000 ;  /* 0xff80000000087802 */ /* 0x000fe40000000f00 */
[----:B------:R-:W-:-:S02]  /*1e30*/  SHF.R.U32.HI R35, RZ, R12, R35 ;  /* 0x0000000cff237219 */ /* 0x000fc40000011623 */
[----:B0-----:R-:W-:-:S05]  /*1e40*/  @P5 FMNMX R15, R0, R15, !PT ;  /* 0x0000000f000f5209 */ /* 0x001fca0007800000 */
[----:B------:R0:W-:Y:S01]  /*1e50*/  @P5 STS [R36], R15 ;  /* 0x0000000f24005388 */ /* 0x0001e20000000800 */
[----:B------:R-:W-:Y:S06]  /*1e60*/  BAR.SYNC.DEFER_BLOCKING 0x0 ;  /* 0x0000000000007b1d */ /* 0x000fec0000010000 */
[----:B-12---:R-:W-:Y:S05]  /*1e70*/  @!P2 BRA `(.L_x_23) ;  /* 0x000000000030a947 */ /* 0x006fea0003800000 */
[----:B0-----:R-:W-:-:S07]  /*1e80*/  MOV R15, R35 ;  /* 0x00000023000f7202 */ /* 0x001fce0000000f00 */
.L_x_24:
[----:B------:R-:W-:Y:S01]  /*1e90*/  ISETP.GE.U32.AND P2, PT, R4, R15, PT ;  /* 0x0000000f0400720c */ /* 0x000fe20003f46070 */
[----:B------:R-:W-:-:S12]  /*1ea0*/  WARPSYNC.ALL ;  /* 0x0000000000007948 */ /* 0x000fd80003800000 */
[----:B------:R-:W-:Y:S01]  /*1eb0*/  @!P2 IMAD R0, R15, 0x4, R36 ;  /* 0x000000040f00a824 */ /* 0x000fe200078e0224 */
[----:B------:R-:W-:Y:S05]  /*1ec0*/  @!P2 LDS R17, [R36] ;  /* 0x000000002411a984 */ /* 0x000fea0000000800 */
[----:B------:R-:W0:Y:S02]  /*1ed0*/  @!P2 LDS R0, [R0] ;  /* 0x000000000000a984 */ /* 0x000e240000000800 */
[----:B0-----:R-:W-:-:S05]  /*1ee0*/  @!P2 FMNMX R17, R0, R17, !PT ;  /* 0x000000110011a209 */ /* 0x001fca0007800000 */
[----:B------:R1:W-:Y:S01]  /*1ef0*/  @!P2 STS [R36], R17 ;  /* 0x000000112400a388 */ /* 0x0003e20000000800 */
[----:B------:R-:W-:Y:S01]  /*1f00*/  BAR.SYNC.DEFER_BLOCKING 0x0 ;  /* 0x0000000000007b1d */ /* 0x000fe20000010000 */
[----:B------:R-:W-:Y:S02]  /*1f10*/  ISETP.GT.U32.AND P2, PT, R15, 0x3, PT ;  /* 0x000000030f00780c */ /* 0x000fe40003f44070 */
[----:B------:R-:W-:-:S11]  /*1f20*/  SHF.R.U32.HI R15, RZ, 0x1, R15 ;  /* 0x00000001ff0f7819 */ /* 0x000fd6000001160f */
[----:B-1----:R-:W-:Y:S05]  /*1f30*/  @P2 BRA `(.L_x_24) ;  /* 0xfffffffc00d42947 */ /* 0x002fea000383ffff */
.L_x_23:
[----:B------:R-:W-:Y:S05]  /*1f40*/  @P0 BRA `(.L_x_25) ;  /* 0x0000000000180947 */ /* 0x000fea0003800000 */
[----:B------:R-:W1:Y:S01]  /*1f50*/  LDC R0, c[0x0][0x364] ;  /* 0x0000d900ff007b82 */ /* 0x000e620000000800 */
[----:B------:R-:W2:Y:S01]  /*1f60*/  LDS R8, [R36] ;  /* 0x0000000024087984 */ /* 0x000ea20000000800 */
[----:B-1----:R-:W-:-:S13]  /*1f70*/  ISETP.GE.U32.AND P2, PT, R0, 0x2, PT ;  /* 0x000000020000780c */ /* 0x002fda0003f46070 */
[----:B0-----:R-:W0:Y:S01]  /*1f80*/  @P2 LDS R15, [R36+0x4] ;  /* 0x00000400240f2984 */ /* 0x001e220000000800 */
[----:B--2---:R-:W-:-:S04]  /*1f90*/  FMNMX R8, R8, -INF , !PT ;  /* 0xff80000008087809 */ /* 0x004fc80007800000 */
[----:B0-----:R-:W-:-:S07]  /*1fa0*/  @P2 FMNMX R8, R8, R15, !PT ;  /* 0x0000000f08082209 */ /* 0x001fce0007800000 */
.L_x_25:
[----:B------:R-:W1:Y:S01]  /*1fb0*/  S2UR UR5, SR_CgaCtaId ;  /* 0x00000000000579c3 */ /* 0x000e620000008800 */
[----:B------:R-:W2:Y:S01]  /*1fc0*/  LDCU UR6, c[0x0][0x360] ;  /* 0x00006c00ff0677ac */ /* 0x000ea20008000800 */
[----:B------:R-:W-:Y:S02]  /*1fd0*/  UMOV UR4, 0x400 ;  /* 0x0000040000047882 */ /* 0x000fe40000000000 */
[----:B------:R-:W-:Y:S01]  /*1fe0*/  UIADD3 UR4, UPT, UPT, UR4, 0x10, URZ ;  /* 0x0000001004047890 */ /* 0x000fe2000fffe0ff */
[----:B--2---:R-:W-:-:S03]  /*1ff0*/  IMAD R0, R10, UR6, R33 ;  /* 0x000000060a007c24 */ /* 0x004fc6000f8e0221 */
[----:B-1----:R-:W-:-:S06]  /*2000*/  ULEA UR4, UR5, UR4, 0x18 ;  /* 0x0000000405047291 */ /* 0x002fcc000f8ec0ff */
[----:B0-----:R-:W-:Y:S01]  /*2010*/  LEA R15, R0, UR4, 0x2 ;  /* 0x00000004000f7c11 */ /* 0x001fe2000f8e10ff */
[----:B------:R-:W-:Y:S05]  /*2020*/  WARPSYNC.ALL ;  /* 0x0000000000007948 */ /* 0x000fea0003800000 */
[----:B------:R-:W-:Y:S01]  /*2030*/  BAR.SYNC.DEFER_BLOCKING 0x0 ;  /* 0x0000000000007b1d */ /* 0x000fe20000010000 */
[----:B------:R-:W-:Y:S02]  /*2040*/  IADD3 R0, PT, PT, R2, R7, RZ ;  /* 0x0000000702007210 */ /* 0x000fe40007ffe0ff */
[CC--:B------:R-:W-:Y:S02]  /*2050*/  IADD3 R10, PT, PT, R3.reuse, R6.reuse, R3 ;  /* 0x00000006030a7210 */ /* 0x0c0fe40007ffe003 */
[----:B------:R-:W-:Y:S01]  /*2060*/  ISETP.GE.AND P6, PT, R0, R5, PT ;  /* 0x000000050000720c */ /* 0x000fe20003fc6270 */
[----:B------:R-:W0:Y:S01]  /*2070*/  LDCU UR4, c[0x0][0x388] ;  /* 0x00007100ff0477ac */ /* 0x000e220008000800 */
[C---:B------:R-:W-:Y:S01]  /*2080*/  IADD3 R14, PT, PT, R3.reuse, R6, RZ ;  /* 0x00000006030e7210 */ /* 0x040fe20007ffe0ff */
[----:B------:R-:W-:Y:S01]  /*2090*/  BSSY.RECONVERGENT B0, `(.L_x_26) ;  /* 0x0000014000007945 */ /* 0x000fe20003800200 */
[----:B------:R-:W-:Y:S01]  /*20a0*/  IADD3 R12, PT, PT, R3, R10, RZ ;  /* 0x0000000a030c7210 */ /* 0x000fe20007ffe0ff */
[----:B------:R1:W-:Y:S01]  /*20b0*/  @!P0 STS [R15], R8 ;  /* 0x000000080f008388 */ /* 0x0003e20000000800 */
[----:B------:R-:W-:Y:S01]  /*20c0*/  BAR.SYNC.DEFER_BLOCKING 0x0 ;  /* 0x0000000000007b1d */ /* 0x000fe20000010000 */
[----:B0-----:R-:W-:-:S02]  /*20d0*/  ISETP.GE.OR P0, PT, R6, UR4, P6 ;  /* 0x0000000406007c0c */ /* 0x001fc4000b706670 */
[----:B------:R-:W-:-:S03]  /*20e0*/  ISETP.GE.OR P2, PT, R14, UR4, P6 ;  /* 0x000000040e007c0c */ /* 0x000fc6000b746670 */
[----:B------:R1:W0:Y:S02]  /*20f0*/  LDS R0, [R15] ;  /* 0x000000000f007984 */ /* 0x0002240000000800 */
[----:B------:R-:W-:Y:S06]  /*2100*/  BAR.SYNC.DEFER_BLOCKING 0x0 ;  /* 0x0000000000007b1d */ /* 0x000fec0000010000 */
[----:B-1----:R-:W-:Y:S05]  /*2110*/  @P0 BRA `(.L_x_27) ;  /* 0x00000000002c0947 */ /* 0x002fea0003800000 */
[----:B------:R-:W-:Y:S02]  /*2120*/  HFMA2 R17, -RZ, RZ, 3.7421875, 0 ;  /* 0x437c0000ff117431 */ /* 0x000fe400000001ff */
[----:B------:R-:W-:Y:S02]  /*2130*/  IMAD.MOV.U32 R15, RZ, RZ, 0x3bbb989d ;  /* 0x3bbb989dff0f7424 */ /* 0x000fe400078e00ff */
[----:B0-----:R-:W-:-:S04]  /*2140*/  FADD R32, R32, -R0 ;  /* 0x8000000020207221 */ /* 0x001fc80000000000 */
[----:B------:R-:W-:-:S04]  /*2150*/  FFMA.SAT R8, R32, R15, 0.5 ;  /* 0x3f00000020087423 */ /* 0x000fc8000000200f */
[----:B------:R-:W-:-:S04]  /*2160*/  FFMA.RM R8, R8, R17, 12582913 ;  /* 0x4b40000108087423 */ /* 0x000fc80000004011 */
[C---:B------:R-:W-:Y:S01]  /*2170*/  FADD R15, R8.reuse, -12583039 ;  /* 0xcb40007f080f7421 */ /* 0x040fe20000000000 */
[----:B------:R-:W-:-:S03]  /*2180*/  SHF.L.U32 R8, R8, 0x17, RZ ;  /* 0x0000001708087819 */ /* 0x000fc600000006ff */
[----:B------:R-:W-:-:S04]  /*2190*/  FFMA R15, R32, 1.4426950216293334961, -R15 ;  /* 0x3fb8aa3b200f7823 */ /* 0x000fc8000000080f */
[----:B------:R-:W-:-:S06]  /*21a0*/  FFMA R15, R32, 1.925963033500011079e-08, R15 ;  /* 0x32a57060200f7823 */ /* 0x000fcc000000000f */
[----:B------:R-:W0:Y:S02]  /*21b0*/  MUFU.EX2 R15, R15 ;  /* 0x0000000f000f7308 */ /* 0x000e240000000800 */
[----:B0-----:R-:W-:-:S07]  /*21c0*/  FMUL R32, R8, R15 ;  /* 0x0000000f08207220 */ /* 0x001fce0000400000 */
.L_x_27:
[----:B------:R-:W-:Y:S05]  /*21d0*/  BSYNC.RECONVERGENT B0 ;  /* 0x0000000000007941 */ /* 0x000fea0003800200 */
.L_x_26:
[----:B------:R-:W-:Y:S01]  /*21e0*/  BSSY.RECONVERGENT B0, `(.L_x_28) ;  /* 0x0000010000007945 */ /* 0x000fe20003800200 */
[----:B------:R-:W-:Y:S02]  /*21f0*/  ISETP.GE.OR P0, PT, R10, UR4, P6 ;  /* 0x000000040a007c0c */ /* 0x000fe4000b706670 */
[----:B------:R-:W-:Y:S01]  /*2200*/  ISETP.GE.OR P6, PT, R12, UR4, P6 ;  /* 0x000000040c007c0c */ /* 0x000fe2000b7c6670 */
[----:B------:R-:W-:Y:S01]  /*2210*/  FADD R12, RZ, R32 ;  /* 0x00000020ff0c7221 */ /* 0x000fe20000000000 */
[----:B------:R-:W-:Y:S11]  /*2220*/  @P2 BRA `(.L_x_29) ;  /* 0x00000000002c2947 */ /* 0x000ff60003800000 */
[----:B------:R-:W-:Y:S01]  /*2230*/  MOV R8, 0x3bbb989d ;  /* 0x3bbb989d00087802 */ /* 0x000fe20000000f00 */
[----:B0-----:R-:W-:Y:S01]  /*2240*/  FADD R31, R31, -R0 ;  /* 0x800000001f1f7221 */ /* 0x001fe20000000000 */
[----:B------:R-:W-:-:S03]  /*2250*/  IMAD.MOV.U32 R15, RZ, RZ, 0x437c0000 ;  /* 0x437c0000ff0f7424 */ /* 0x000fc600078e00ff */
[----:B------:R-:W-:-:S04]  /*2260*/  FFMA.SAT R8, R31, R8, 0.5 ;  /* 0x3f0000001f087423 */ /* 0x000fc80000002008 */
[----:B------:R-:W-:-:S04]  /*2270*/  FFMA.RM R8, R8, R15, 12582913 ;  /* 0x4b40000108087423 */ /* 0x000fc8000000400f */
[C---:B------:R-:W-:Y:S01]  /*2280*/  FADD R10, R8.reuse, -12583039 ;  /* 0xcb40007f080a7421 */ /* 0x040fe20000000000 */
[----:B------:R-:W-:-:S03]  /*2290*/  SHF.L.U32 R8, R8, 0x17, RZ ;  /* 0x0000001708087819 */ /* 0x000fc600000006ff */
[----:B------:R-:W-:-:S04]  /*22a0*/  FFMA R10, R31, 1.4426950216293334961, -R10 ;  /* 0x3fb8aa3b1f0a7823 */ /* 0x000fc8000000080a */
[----:B------:R-:W-:-:S04]  /*22b0*/  FFMA R10, R31, 1.925963033500011079e-08, R10 ;  /* 0x32a570601f0a7823 */ /* 0x000fc8000000000a */
[----:B------:R-:W0:Y:S02]  /*22c0*/  MUFU.EX2 R31, R10 ;  /* 0x0000000a001f7308 */ /* 0x000e240000000800 */
[----:B0-----:R-:W-:-:S07]  /*22d0*/  FMUL R31, R8, R31 ;  /* 0x0000001f081f7220 */ /* 0x001fce0000400000 */
.L_x_29:
[----:B------:R-:W-:Y:S05]  /*22e0*/  BSYNC.RECONVERGENT B0 ;  /* 0x0000000000007941 */ /* 0x000fea0003800200 */
.L_x_28:
[----:B------:R-:W-:Y:S01]  /*22f0*/  BSSY.RECONVERGENT B0, `(.L_x_30) ;  /* 0x000000e000007945 */ /* 0x000fe20003800200 */
[----:B------:R-:W-:-:S03]  /*2300*/  FSEL R8, R12, RZ, !P1 ;  /* 0x000000ff0c087208 */ /* 0x000fc60004800000 */
[----:B------:R-:W-:Y:S05]  /*2310*/  @P0 BRA `(.L_x_31) ;  /* 0x00000000002c0947 */ /* 0x000fea0003800000 */
[----:B------:R-:W-:Y:S02]  /*2320*/  HFMA2 R15, -RZ, RZ, 0.96630859375, -0.0022525787353515625 ;  /* 0x3bbb989dff0f7431 */ /* 0x000fe400000001ff */
[----:B0-----:R-:W-:Y:S01]  /*2330*/  FADD R30, R30, -R0 ;  /* 0x800000001e1e7221 */ /* 0x001fe20000000000 */
[----:B------:R-:W-:-:S03]  /*2340*/  MOV R17, 0x437c0000 ;  /* 0x437c000000117802 */ /* 0x000fc60000000f00 */
[----:B------:R-:W-:-:S04]  /*2350*/  FFMA.SAT R10, R30, R15, 0.5 ;  /* 0x3f0000001e0a7423 */ /* 0x000fc8000000200f */
[----:B------:R-:W-:-:S04]  /*2360*/  FFMA.RM R10, R10, R17, 12582913 ;  /* 0x4b4000010a0a7423 */ /* 0x000fc80000004011 */
[C---:B------:R-:W-:Y:S01]  /*2370*/  FADD R15, R10.reuse, -12583039 ;  /* 0xcb40007f0a0f7421 */ /* 0x040fe20000000000 */
[----:B------:R-:W-:-:S03]  /*2380*/  IMAD.SHL.U32 R10, R10, 0x800000, RZ ;  /* 0x008000000a0a7824 */ /* 0x000fc600078e00ff */
[----:B------:R-:W-:-:S04]  /*2390*/  FFMA R15, R30, 1.4426950216293334961, -R15 ;  /* 0x3fb8aa3b1e0f7823 */ /* 0x000fc8000000080f */
[----:B------:R-:W-:-:S06]  /*23a0*/  FFMA R15, R30, 1.925963033500011079e-08, R15 ;  /* 0x32a570601e0f7823 */ /* 0x000fcc000000000f */
[----:B------:R-:W0:Y:S02]  /*23b0*/  MUFU.EX2 R15, R15 ;  /* 0x0000000f000f7308 */ /* 0x000e240000000800 */
[----:B0-----:R-:W-:-:S07]  /*23c0*/  FMUL R30, R10, R15 ;  /* 0x0000000f0a1e7220 */ /* 0x001fce0000400000 */
.L_x_31:
[----:B------:R-:W-:Y:S05]  /*23d0*/  BSYNC.RECONVERGENT B0 ;  /* 0x0000000000007941 */ /* 0x000fea0003800200 */
.L_x_30:
[----:B------:R-:W-:Y:S01]  /*23e0*/  BSSY.RECONVERGENT B0, `(.L_x_32) ;  /* 0x000000e000007945 */ /* 0x000fe20003800200 */
[----:B------:R-:W-:-:S03]  /*23f0*/  @!P4 FADD R8, R8, R31 ;  /* 0x0000001f0808c221 */ /* 0x000fc60000000000 */
[----:B------:R-:W-:Y:S05]  /*2400*/  @P6 BRA `(.L_x_33) ;  /* 0x00000000002c6947 */ /* 0x000fea0003800000 */
[----:B------:R-:W-:Y:S02]  /*2410*/  HFMA2 R15, -RZ, RZ, 0.96630859375, -0.0022525787353515625 ;  /* 0x3bbb989dff0f7431 */ /* 0x000fe400000001ff */
[----:B0-----:R-:W-:Y:S01]  /*2420*/  FADD R0, R29, -R0 ;  /* 0x800000001d007221 */ /* 0x001fe20000000000 */
[----:B------:R-:W-:-:S03]  /*2430*/  MOV R17, 0x437c0000 ;  /* 0x437c000000117802 */ /* 0x000fc60000000f00 */
        /* <DEDUP_REMOVED lines=8> */
.L_x_33:
[----:B------:R-:W-:Y:S05]  /*24c0*/  BSYNC.RECONVERGENT B0 ;  /* 0x0000000000007941 */ /* 0x000fea0003800200 */
.L_x_32:
[----:B------:R-:W-:Y:S01]  /*24d0*/  ISETP.NE.AND P0, PT, R37, RZ, PT ;  /* 0x000000ff2500720c */ /* 0x000fe20003f05270 */
[----:B------:R-:W1:Y:S01]  /*24e0*/  LDCU UR4, c[0x0][0x364] ;  /* 0x00006c80ff0477ac */ /* 0x000e620008000800 */
[----:B------:R-:W2:Y:S01]  /*24f0*/  S2R R33, SR_TID.Z ;  /* 0x0000000000217919 */ /* 0x000ea20000002300 */
[----:B------:R-:W-:Y:S01]  /*2500*/  ISETP.NE.AND P2, PT, R4, RZ, PT ;  /* 0x000000ff0400720c */ /* 0x000fe20003f45270 */
[----:B------:R-:W3:Y:S09]  /*2510*/  S2R R10, SR_TID.X ;  /* 0x00000000000a7919 */ /* 0x000ef20000002100 */
[----:B------:R-:W-:-:S04]  /*2520*/  @!P0 FADD R8, R8, R30 ;  /* 0x0000001e08088221 */ /* 0x000fc80000000000 */
[----:B------:R-:W-:Y:S01]  /*2530*/  @!P3 FADD R8, R8, R29 ;  /* 0x0000001d0808b221 */ /* 0x000fe20000000000 */
[----:B-1----:R-:W-:-:S04]  /*2540*/  UISETP.GE.U32.AND UP0, UPT, UR4, 0x4, UPT ;  /* 0x000000040400788c */ /* 0x002fc8000bf06070 */
[----:B------:R1:W-:Y:S01]  /*2550*/  STS [R36], R8 ;  /* 0x0000000824007388 */ /* 0x0003e20000000800 */
[----:B------:R-:W-:Y:S01]  /*2560*/  BAR.SYNC.DEFER_BLOCKING 0x0 ;  /* 0x0000000000007b1d */ /* 0x000fe20000010000 */
[----:B-1----:R-:W-:-:S05]  /*2570*/  IMAD.MOV.U32 R8, RZ, RZ, RZ ;  /* 0x000000ffff087224 */ /* 0x002fca00078e00ff */
[----:B0-----:R-:W-:Y:S04]  /*2580*/  @P5 LDS R0, [R34] ;  /* 0x0000000022005984 */ /* 0x001fe80000000800 */
[----:B------:R-:W0:Y:S02]  /*2590*/  @P5 LDS R15, [R36] ;  /* 0x00000000240f5984 */ /* 0x000e240000000800 */
[----:B0-----:R-:W-:-:S05]  /*25a0*/  @P5 FADD R15, R0, R15 ;  /* 0x0000000f000f5221 */ /* 0x001fca0000000000 */
[----:B------:R0:W-:Y:S01]  /*25b0*/  @P5 STS [R36], R15 ;  /* 0x0000000f24005388 */ /* 0x0001e20000000800 */
[----:B------:R-:W-:Y:S06]  /*25c0*/  BAR.SYNC.DEFER_BLOCKING 0x0 ;  /* 0x0000000000007b1d */ /* 0x000fec0000010000 */
[----:B--23--:R-:W-:Y:S05]  /*25d0*/  BRA.U !UP0, `(.L_x_34) ;  /* 0x0000000108307547 */ /* 0x00cfea000b800000 */
[----:B0-----:R-:W-:-:S07]  /*25e0*/  MOV R15, R35 ;  /* 0x00000023000f7202 */ /* 0x001fce0000000f00 */
.L_x_35:
[----:B------:R-:W-:Y:S01]  /*25f0*/  ISETP.GE.U32.AND P0, PT, R4, R15, PT ;  /* 0x0000000f0400720c */ /* 0x000fe20003f06070 */
[----:B------:R-:W-:-:S12]  /*2600*/  WARPSYNC.ALL ;  /* 0x0000000000007948 */ /* 0x000fd80003800000 */
[----:B------:R-:W-:Y:S01]  /*2610*/  @!P0 LEA R0, R15, R36, 0x2 ;  /* 0x000000240f008211 */ /* 0x000fe200078e10ff */
[----:B------:R-:W-:Y:S05]  /*2620*/  @!P0 LDS R17, [R36] ;  /* 0x0000000024118984 */ /* 0x000fea0000000800 */
[----:B------:R-:W0:Y:S02]  /*2630*/  @!P0 LDS R0, [R0] ;  /* 0x0000000000008984 */ /* 0x000e240000000800 */
[----:B0-----:R-:W-:-:S05]  /*2640*/  @!P0 FADD R17, R0, R17 ;  /* 0x0000001100118221 */ /* 0x001fca0000000000 */
[----:B------:R1:W-:Y:S01]  /*2650*/  @!P0 STS [R36], R17 ;  /* 0x0000001124008388 */ /* 0x0003e20000000800 */
[----:B------:R-:W-:Y:S01]  /*2660*/  BAR.SYNC.DEFER_BLOCKING 0x0 ;  /* 0x0000000000007b1d */ /* 0x000fe20000010000 */
[----:B------:R-:W-:Y:S02]  /*2670*/  ISETP.GT.U32.AND P0, PT, R15, 0x3, PT ;  /* 0x000000030f00780c */ /* 0x000fe40003f04070 */
[----:B------:R-:W-:-:S11]  /*2680*/  SHF.R.U32.HI R15, RZ, 0x1, R15 ;  /* 0x00000001ff0f7819 */ /* 0x000fd6000001160f */
[----:B-1----:R-:W-:Y:S05]  /*2690*/  @P0 BRA `(.L_x_35) ;  /* 0xfffffffc00d40947 */ /* 0x002fea000383ffff */
.L_x_34:
[----:B------:R-:W-:Y:S05]  /*26a0*/  @P2 BRA `(.L_x_36) ;  /* 0x0000000000182947 */ /* 0x000fea0003800000 */
[----:B------:R-:W1:Y:S01]  /*26b0*/  LDC R0, c[0x0][0x364] ;  /* 0x0000d900ff007b82 */ /* 0x000e620000000800 */
[----:B------:R-:W2:Y:S01]  /*26c0*/  LDS R8, [R36] ;  /* 0x0000000024087984 */ /* 0x000ea20000000800 */
[----:B-1----:R-:W-:-:S13]  /*26d0*/  ISETP.GE.U32.AND P0, PT, R0, 0x2, PT ;  /* 0x000000020000780c */ /* 0x002fda0003f06070 */
[----:B0-----:R-:W0:Y:S01]  /*26e0*/  @P0 LDS R15, [R36+0x4] ;  /* 0x00000400240f0984 */ /* 0x001e220000000800 */
[----:B--2---:R-:W-:-:S04]  /*26f0*/  FADD R8, RZ, R8 ;  /* 0x00000008ff087221 */ /* 0x004fc80000000000 */
[----:B0-----:R-:W-:-:S07]  /*2700*/  @P0 FADD R8, R8, R15 ;  /* 0x0000000f08080221 */ /* 0x001fce0000000000 */
.L_x_36:
[----:B------:R-:W-:Y:S05]  /*2710*/  WARPSYNC.ALL ;  /* 0x0000000000007948 */ /* 0x000fea0003800000 */
[----:B------:R-:W-:Y:S06]  /*2720*/  BAR.SYNC.DEFER_BLOCKING 0x0 ;  /* 0x0000000000007b1d */ /* 0x000fec0000010000 */
[----:B------:R-:W-:Y:S04]  /*2730*/  BSSY.RECONVERGENT B0, `(.L_x_37) ;  /* 0x000000c000007945 */ /* 0x000fe80003800200 */
[----:B------:R-:W-:Y:S05]  /*2740*/  @P2 BRA `(.L_x_38) ;  /* 0x0000000000282947 */ /* 0x000fea0003800000 */
[----:B------:R-:W1:Y:S01]  /*2750*/  S2R R0, SR_TID.Z ;  /* 0x0000000000007919 */ /* 0x000e620000002300 */
[----:B------:R-:W2:Y:S01]  /*2760*/  S2UR UR5, SR_CgaCtaId ;  /* 0x00000000000579c3 */ /* 0x000ea20000008800 */
[----:B------:R-:W1:Y:S01]  /*2770*/  LDCU UR6, c[0x0][0x360] ;  /* 0x00006c00ff0677ac */ /* 0x000e620008000800 */
[----:B0-----:R-:W1:Y:S01]  /*2780*/  S2R R15, SR_TID.X ;  /* 0x00000000000f7919 */ /* 0x001e620000002100 */
[----:B------:R-:W-:Y:S02]  /*2790*/  UMOV UR4, 0x400 ;  /* 0x0000040000047882 */ /* 0x000fe40000000000 */
[----:B------:R-:W-:-:S04]  /*27a0*/  UIADD3 UR4, UPT, UPT, UR4, 0x10, URZ ;  /* 0x0000001004047890 */ /* 0x000fc8000fffe0ff */
[----:B--2---:R-:W-:Y:S01]  /*27b0*/  ULEA UR4, UR5, UR4, 0x18 ;  /* 0x0000000405047291 */ /* 0x004fe2000f8ec0ff */
[----:B-1----:R-:W-:-:S05]  /*27c0*/  IMAD R0, R0, UR6, R15 ;  /* 0x0000000600007c24 */ /* 0x002fca000f8e020f */
[----:B------:R-:W-:-:S05]  /*27d0*/  LEA R15, R0, UR4, 0x2 ;  /* 0x00000004000f7c11 */ /* 0x000fca000f8e10ff */
[----:B------:R1:W-:Y:S02]  /*27e0*/  STS [R15], R8 ;  /* 0x000000080f007388 */ /* 0x0003e40000000800 */
.L_x_38:
[----:B------:R-:W-:Y:S05]  /*27f0*/  BSYNC.RECONVERGENT B0 ;  /* 0x0000000000007941 */ /* 0x000fea0003800200 */
.L_x_37:
[----:B------:R-:W2:Y:S01]  /*2800*/  S2UR UR5, SR_CgaCtaId ;  /* 0x00000000000579c3 */ /* 0x000ea20000008800 */
[----:B------:R-:W3:Y:S07]  /*2810*/  LDCU UR6, c[0x0][0x360] ;  /* 0x00006c00ff0677ac */ /* 0x000eee0008000800 */
[----:B------:R-:W-:Y:S01]  /*2820*/  BAR.SYNC.DEFER_BLOCKING 0x0 ;  /* 0x0000000000007b1d */ /* 0x000fe20000010000 */
[----:B------:R-:W-:-:S04]  /*2830*/  IADD3 R42, PT, PT, R3, R6, RZ ;  /* 0x00000006032a7210 */ /* 0x000fc80007ffe0ff */
[C---:B------:R-:W-:Y:S01]  /*2840*/  IADD3 R40, PT, PT, R3.reuse, R42, RZ ;  /* 0x0000002a03287210 */ /* 0x040fe20007ffe0ff */
[----:B------:R-:W-:Y:S01]  /*2850*/  UMOV UR4, 0x400 ;  /* 0x0000040000047882 */ /* 0x000fe20000000000 */
[----:B------:R-:W-:Y:S01]  /*2860*/  BSSY.RECONVERGENT B0, `(.L_x_39) ;  /* 0x0000017000007945 */ /* 0x000fe20003800200 */
[----:B------:R-:W-:Y:S01]  /*2870*/  UIADD3 UR4, UPT, UPT, UR4, 0x10, URZ ;  /* 0x0000001004047890 */ /* 0x000fe2000fffe0ff */
[----:B------:R-:W-:Y:S01]  /*2880*/  IADD3 R38, PT, PT, R3, R40, RZ ;  /* 0x0000002803267210 */ /* 0x000fe20007ffe0ff */
[----:B---3--:R-:W-:Y:S02]  /*2890*/  IMAD R33, R33, UR6, R10 ;  /* 0x0000000621217c24 */ /* 0x008fe4000f8e020a */
[----:B--2---:R-:W-:-:S06]  /*28a0*/  ULEA UR4, UR5, UR4, 0x18 ;  /* 0x0000000405047291 */ /* 0x004fcc000f8ec0ff */
[----:B------:R-:W-:-:S05]  /*28b0*/  LEA R33, R33, UR4, 0x2 ;  /* 0x0000000421217c11 */ /* 0x000fca000f8e10ff */
[----:B------:R-:W1:Y:S01]  /*28c0*/  LDS R0, [R33] ;  /* 0x0000000021007984 */ /* 0x000e620000000800 */
[----:B------:R-:W2:Y:S01]  /*28d0*/  LDCU UR4, c[0x0][0x388] ;  /* 0x00007100ff0477ac */ /* 0x000ea20008000800 */
[----:B------:R-:W-:Y:S01]  /*28e0*/  BAR.SYNC.DEFER_BLOCKING 0x0 ;  /* 0x0000000000007b1d */ /* 0x000fe20000010000 */
[----:B--2---:R-:W-:Y:S02]  /*28f0*/  ISETP.GE.AND P3, PT, R38, UR4, PT ;  /* 0x0000000426007c0c */ /* 0x004fe4000bf66270 */
[----:B------:R-:W-:Y:S02]  /*2900*/  ISETP.GE.AND P2, PT, R42, UR4, PT ;  /* 0x000000042a007c0c */ /* 0x000fe4000bf46270 */
[----:B------:R-:W-:Y:S01]  /*2910*/  P2R R39, PR, RZ, 0x8 ;  /* 0x00000008ff277803 */ /* 0x000fe20000000000 */
[----:B-1----:R-:W-:-:S05]  /*2920*/  VIADD R8, R0, 0x1800000 ;  /* 0x0180000000087836 */ /* 0x002fca0000000000 */
[----:B------:R-:W-:-:S04]  /*2930*/  LOP3.LUT R8, R8, 0x7f800000, RZ, 0xc0, !PT ;  /* 0x7f80000008087812 */ /* 0x000fc800078ec0ff */
[----:B------:R-:W-:-:S13]  /*2940*/  ISETP.GT.U32.AND P0, PT, R8, 0x1ffffff, PT ;  /* 0x01ffffff0800780c */ /* 0x000fda0003f04070 */
[----:B------:R-:W-:Y:S05]  /*2950*/  @P0 BRA `(.L_x_40) ;  /* 0x00000000000c0947 */ /* 0x000fea0003800000 */
[----:B------:R-:W-:-:S07]  /*2960*/  MOV R8, 0x2980 ;  /* 0x0000298000087802 */ /* 0x000fce0000000f00 */
[----:B0-----:R-:W-:Y:S05]  /*2970*/  CALL.REL.NOINC `($__internal_0_$__cuda_sm20_rcp_rn_f32_slowpath) ;  /* 0x0000000c00a47944 */ /* 0x001fea0003c00000 */
[----:B------:R-:W-:Y:S05]  /*2980*/  BRA `(.L_x_41) ;  /* 0x0000000000107947 */ /* 0x000fea0003800000 */
.L_x_40:
[----:B0-----:R-:W0:Y:S02]  /*2990*/  MUFU.RCP R15, R0 ;  /* 0x00000000000f7308 */ /* 0x001e240000001000 */
[----:B0-----:R-:W-:-:S04]  /*29a0*/  FFMA R8, R0, R15, -1 ;  /* 0xbf80000000087423 */ /* 0x001fc8000000000f */
[----:B------:R-:W-:-:S04]  /*29b0*/  FADD.FTZ R8, -R8, -RZ ;  /* 0x800000ff08087221 */ /* 0x000fc80000010100 */
[----:B------:R-:W-:-:S07]  /*29c0*/  FFMA R12, R15, R8, R15 ;  /* 0x000000080f0c7223 */ /* 0x000fce000000000f */
.L_x_41:
[----:B------:R-:W-:Y:S05]  /*29d0*/  BSYNC.RECONVERGENT B0 ;  /* 0x0000000000007941 */ /* 0x000fea0003800200 */
.L_x_39:
[----:B------:R-:W0:Y:S01]  /*29e0*/  LDCU UR4, c[0x0][0x388] ;  /* 0x00007100ff0477ac */ /* 0x000e220008000800 */
[----:B------:R-:W-:Y:S01]  /*29f0*/  IADD3 R8, PT, PT, R2, R7, RZ ;  /* 0x0000000702087210 */ /* 0x000fe20007ffe0ff */
[C---:B------:R-:W-:Y:S01]  /*2a00*/  FMUL R17, R12.reuse, R31 ;  /* 0x0000001f0c117220 */ /* 0x040fe20000400000 */
[----:B------:R-:W-:Y:S02]  /*2a10*/  FMUL R15, R12, R32 ;  /* 0x000000200c0f7220 */ /* 0x000fe40000400000 */
[C---:B------:R-:W-:Y:S01]  /*2a20*/  ISETP.GE.AND P0, PT, R8.reuse, R5, PT ;  /* 0x000000050800720c */ /* 0x040fe20003f06270 */
[----:B------:R-:W-:Y:S02]  /*2a30*/  VIADD R0, R8, 0x1 ;  /* 0x0000000108007836 */ /* 0x000fe40000000000 */
[----:B------:R-:W-:Y:S01]  /*2a40*/  FSEL R18, R18, R15, P1 ;  /* 0x0000000f12127208 */ /* 0x000fe20000800000 */
[----:B------:R-:W-:Y:S01]  /*2a50*/  FMUL R15, R12, R30 ;  /* 0x0000001e0c0f7220 */ /* 0x000fe20000400000 */
[----:B------:R-:W-:-:S02]  /*2a60*/  FSEL R17, R20, R17, P0 ;  /* 0x0000001114117208 */ /* 0x000fc40000000000 */
[----:B------:R-:W-:Y:S02]  /*2a70*/  ISETP.GE.AND P6, PT, R0, R5, PT ;  /* 0x000000050000720c */ /* 0x000fe40003fc6270 */
[----:B------:R-:W-:Y:S02]  /*2a80*/  ISETP.NE.AND P1, PT, R37, RZ, PT ;  /* 0x000000ff2500720c */ /* 0x000fe40003f25270 */
[----:B------:R-:W-:Y:S02]  /*2a90*/  FSEL R20, R20, R17, P2 ;  /* 0x0000001114147208 */ /* 0x000fe40001000000 */
[----:B0-----:R-:W-:Y:S02]  /*2aa0*/  ISETP.GE.OR P4, PT, R6, UR4, P6 ;  /* 0x0000000406007c0c */ /* 0x001fe4000b786670 */
[----:B------:R-:W-:Y:S02]  /*2ab0*/  ISETP.GE.OR P3, PT, R42, UR4, P6 ;  /* 0x000000042a007c0c */ /* 0x000fe4000b766670 */
[----:B------:R-:W-:-:S02]  /*2ac0*/  ISETP.GE.OR P2, PT, R40, UR4, P6 ;  /* 0x0000000428007c0c */ /* 0x000fc4000b746670 */
[----:B------:R-:W-:Y:S02]  /*2ad0*/  FSEL R22, R22, R15, P1 ;  /* 0x0000000f16167208 */ /* 0x000fe40000800000 */
[----:B------:R-:W-:Y:S02]  /*2ae0*/  ISETP.GE.OR P1, PT, R38, UR4, P6 ;  /* 0x0000000426007c0c */ /* 0x000fe4000b726670 */
[----:B------:R-:W-:-:S03]  /*2af0*/  ISETP.NE.AND P6, PT, R39, RZ, PT ;  /* 0x000000ff2700720c */ /* 0x000fc60003fc5270 */
[----:B------:R-:W-:Y:S02]  /*2b00*/  @!P4 FADD R32, R13, R19 ;  /* 0x000000130d20c221 */ /* 0x000fe40000000000 */
[----:B------:R-:W-:Y:S01]  /*2b10*/  @!P3 FADD R31, R9, R21 ;  /* 0x00000015091fb221 */ /* 0x000fe20000000000 */
[----:B------:R-:W-:Y:S01]  /*2b20*/  FMUL R9, R12, R29 ;  /* 0x0000001d0c097220 */ /* 0x000fe20000400000 */
[----:B------:R-:W-:Y:S01]  /*2b30*/  @!P2 FADD R30, R11, R23 ;  /* 0x000000170b1ea221 */ /* 0x000fe20000000000 */
[----:B------:R-:W-:-:S03]  /*2b40*/  FMNMX R8, R32, -INF , !PT ;  /* 0xff80000020087809 */ /* 0x000fc60007800000 */
[----:B------:R-:W-:Y:S01]  /*2b50*/  @!P1 FADD R29, R25, R27 ;  /* 0x0000001b191d9221 */ /* 0x000fe20000000000 */
[----:B------:R-:W-:Y:S02]  /*2b60*/  FSEL R10, R8, -INF , !P4 ;  /* 0xff800000080a7808 */ /* 0x000fe40006000000 */
[----:B------:R-:W0:Y:S01]  /*2b70*/  LDC R8, c[0x0][0x364] ;  /* 0x0000d900ff087b82 */ /* 0x000e220000000800 */
[C---:B------:R-:W-:Y:S02]  /*2b80*/  FSEL R9, R26.reuse, R9, P0 ;  /* 0x000000091a097208 */ /* 0x040fe40000000000 */
[----:B------:R-:W-:Y:S02]  /*2b90*/  @!P3 FMNMX R10, R31, R10, !PT ;  /* 0x0000000a1f0ab209 */ /* 0x000fe40007800000 */
[----:B------:R-:W-:Y:S02]  /*2ba0*/  FSEL R26, R26, R9, P6 ;  /* 0x000000091a1a7208 */ /* 0x000fe40003000000 */
[----:B------:R-:W-:-:S02]  /*2bb0*/  @!P2 FMNMX R10, R30, R10, !PT ;  /* 0x0000000a1e0aa209 */ /* 0x000fc40007800000 */
[----:B------:R-:W-:Y:S02]  /*2bc0*/  ISETP.NE.AND P0, PT, R4, RZ, PT ;  /* 0x000000ff0400720c */ /* 0x000fe40003f05270 */
[----:B------:R-:W-:-:S05]  /*2bd0*/  @!P1 FMNMX R10, R29, R10, !PT ;  /* 0x0000000a1d0a9209 */ /* 0x000fca0007800000 */
[----:B------:R-:W-:Y:S01]  /*2be0*/  STS [R36], R10 ;  /* 0x0000000a24007388 */ /* 0x000fe20000000800 */
[----:B------:R-:W-:Y:S01]  /*2bf0*/  BAR.SYNC.DEFER_BLOCKING 0x0 ;  /* 0x0000000000007b1d */ /* 0x000fe20000010000 */
[----:B0-----:R-:W-:-:S05]  /*2c00*/  ISETP.GE.U32.AND P6, PT, R8, 0x4, PT ;  /* 0x000000040800780c */ /* 0x001fca0003fc6070 */
[----:B------:R-:W-:Y:S04]  /*2c10*/  @P5 LDS R11, [R34] ;  /* 0x00000000220b5984 */ /* 0x000fe80000000800 */
[----:B------:R-:W0:Y:S02]  /*2c20*/  @P5 LDS R12, [R36] ;  /* 0x00000000240c5984 */ /* 0x000e240000000800 */
[----:B0-----:R-:W-:Y:S02]  /*2c30*/  @P5 FMNMX R11, R11, R12, !PT ;  /* 0x0000000c0b0b5209 */ /* 0x001fe40007800000 */
[----:B------:R-:W-:-:S03]  /*2c40*/  MOV R12, 0xff800000 ;  /* 0xff800000000c7802 */ /* 0x000fc60000000f00 */
[----:B------:R0:W-:Y:S01]  /*2c50*/  @P5 STS [R36], R11 ;  /* 0x0000000b24005388 */ /* 0x0001e20000000800 */
[----:B------:R-:W-:Y:S06]  /*2c60*/  BAR.SYNC.DEFER_BLOCKING 0x0 ;  /* 0x0000000000007b1d */ /* 0x000fec0000010000 */
[----:B------:R-:W-:Y:S05]  /*2c70*/  @!P6 BRA `(.L_x_42) ;  /* 0x000000000030e947 */ /* 0x000fea0003800000 */
[----:B------:R-:W-:-:S07]  /*2c80*/  MOV R9, R35 ;  /* 0x0000002300097202 */ /* 0x000fce0000000f00 */
.L_x_43:
[----:B------:R-:W-:Y:S01]  /*2c90*/  ISETP.GE.U32.AND P6, PT, R4, R9, PT ;  /* 0x000000090400720c */ /* 0x000fe20003fc6070 */
[----:B------:R-:W-:-:S12]  /*2ca0*/  WARPSYNC.ALL ;  /* 0x0000000000007948 */ /* 0x000fd80003800000 */
        /* <DEDUP_REMOVED lines=9> */
.L_x_42:
[----:B------:R-:W-:Y:S05]  /*2d40*/  @P0 BRA `(.L_x_44) ;  /* 0x0000000000140947 */ /* 0x000fea0003800000 */
[----:B------:R-:W-:Y:S01]  /*2d50*/  ISETP.GE.U32.AND P6, PT, R8, 0x2, PT ;  /* 0x000000020800780c */ /* 0x000fe20003fc6070 */
[----:B------:R-:W1:-:S12]  /*2d60*/  LDS R12, [R36] ;  /* 0x00000000240c7984 */ /* 0x000e580000000800 */
[----:B------:R-:W2:Y:S01]  /*2d70*/  @P6 LDS R9, [R36+0x4] ;  /* 0x0000040024096984 */ /* 0x000ea20000000800 */
[----:B-1----:R-:W-:-:S04]  /*2d80*/  FMNMX R12, R12, -INF , !PT ;  /* 0xff8000000c0c7809 */ /* 0x002fc80007800000 */
[----:B--2---:R-:W-:-:S07]  /*2d90*/  @P6 FMNMX R12, R12, R9, !PT ;  /* 0x000000090c0c6209 */ /* 0x004fce0007800000 */
.L_x_44:
[----:B------:R-:W-:Y:S05]  /*2da0*/  WARPSYNC.ALL ;  /* 0x0000000000007948 */ /* 0x000fea0003800000 */
[----:B------:R-:W-:Y:S01]  /*2db0*/  BAR.SYNC.DEFER_BLOCKING 0x0 ;  /* 0x0000000000007b1d */ /* 0x000fe20000010000 */
[----:B------:R-:W-:Y:S01]  /*2dc0*/  ISETP.GE.AND P6, PT, R0, R5, PT ;  /* 0x000000050000720c */ /* 0x000fe20003fc6270 */
[C---:B------:R-:W-:Y:S01]  /*2dd0*/  IMAD.IADD R9, R3.reuse, 0x1, R6 ;  /* 0x0000000103097824 */ /* 0x040fe200078e0206 */
[----:B------:R-:W-:Y:S02]  /*2de0*/  P2R R10, PR, RZ, 0x2 ;  /* 0x00000002ff0a7803 */ /* 0x000fe40000000000 */
[C---:B------:R-:W-:Y:S01]  /*2df0*/  IADD3 R14, PT, PT, R3.reuse, R6, R3 ;  /* 0x00000006030e7210 */ /* 0x040fe20007ffe003 */
[----:B------:R-:W1:Y:S01]  /*2e00*/  LDCU UR4, c[0x0][0x388] ;  /* 0x00007100ff0477ac */ /* 0x000e620008000800 */
[----:B------:R-:W-:Y:S02]  /*2e10*/  BSSY.RECONVERGENT B0, `(.L_x_45) ;  /* 0x0000016000007945 */ /* 0x000fe40003800200 */
[----:B------:R-:W-:Y:S01]  /*2e20*/  IADD3 R13, PT, PT, R3, R14, RZ ;  /* 0x0000000e030d7210 */ /* 0x000fe20007ffe0ff */
[----:B------:R2:W-:Y:S01]  /*2e30*/  @!P0 STS [R33], R12 ;  /* 0x0000000c21008388 */ /* 0x0005e20000000800 */
[----:B------:R-:W-:Y:S01]  /*2e40*/  BAR.SYNC.DEFER_BLOCKING 0x0 ;  /* 0x0000000000007b1d */ /* 0x000fe20000010000 */
[----:B-1----:R-:W-:-:S02]  /*2e50*/  ISETP.GE.OR P0, PT, R6, UR4, P6 ;  /* 0x0000000406007c0c */ /* 0x002fc4000b706670 */
[----:B------:R-:W-:-:S04]  /*2e60*/  ISETP.GE.OR P1, PT, R9, UR4, P6 ;  /* 0x0000000409007c0c */ /* 0x000fc8000b726670 */
[----:B--2---:R-:W-:Y:S02]  /*2e70*/  P2R R12, PR, RZ, 0x2 ;  /* 0x00000002ff0c7803 */ /* 0x004fe40000000000 */
[----:B------:R-:W-:Y:S01]  /*2e80*/  ISETP.NE.AND P1, PT, R10, RZ, PT ;  /* 0x000000ff0a00720c */ /* 0x000fe20003f25270 */
[----:B------:R1:W2:Y:S01]  /*2e90*/  LDS R0, [R33] ;  /* 0x0000000021007984 */ /* 0x0002a20000000800 */
[----:B------:R-:W-:Y:S06]  /*2ea0*/  BAR.SYNC.DEFER_BLOCKING 0x0 ;  /* 0x0000000000007b1d */ /* 0x000fec0000010000 */
[----:B------:R-:W-:Y:S05]  /*2eb0*/  @P0 BRA `(.L_x_46) ;  /* 0x00000000002c0947 */ /* 0x000fea0003800000 */
[----:B------:R-:W-:Y:S02]  /*2ec0*/  HFMA2 R9, -RZ, RZ, 0.96630859375, -0.0022525787353515625 ;  /* 0x3bbb989dff097431 */ /* 0x000fe400000001ff */
[----:B--2---:R-:W-:Y:S01]  /*2ed0*/  FADD R32, R32, -R0 ;  /* 0x8000000020207221 */ /* 0x004fe20000000000 */
[----:B------:R-:W-:-:S03]  /*2ee0*/  MOV R10, 0x437c0000 ;  /* 0x437c0000000a7802 */ /* 0x000fc60000000f00 */
[----:B------:R-:W-:-:S04]  /*2ef0*/  FFMA.SAT R9, R32, R9, 0.5 ;  /* 0x3f00000020097423 */ /* 0x000fc80000002009 */
[----:B------:R-:W-:-:S04]  /*2f00*/  FFMA.RM R9, R9, R10, 12582913 ;  /* 0x4b40000109097423 */ /* 0x000fc8000000400a */
[C---:B0-----:R-:W-:Y:S01]  /*2f10*/  FADD R11, R9.reuse, -12583039 ;  /* 0xcb40007f090b7421 */ /* 0x041fe20000000000 */
[----:B------:R-:W-:-:S03]  /*2f20*/  IMAD.SHL.U32 R9, R9, 0x800000, RZ ;  /* 0x0080000009097824 */ /* 0x000fc600078e00ff */
[----:B------:R-:W-:-:S04]  /*2f30*/  FFMA R11, R32, 1.4426950216293334961, -R11 ;  /* 0x3fb8aa3b200b7823 */ /* 0x000fc8000000080b */
[----:B------:R-:W-:-:S04]  /*2f40*/  FFMA R11, R32, 1.925963033500011079e-08, R11 ;  /* 0x32a57060200b7823 */ /* 0x000fc8000000000b */
[----:B------:R-:W0:Y:S02]  /*2f50*/  MUFU.EX2 R32, R11 ;  /* 0x0000000b00207308 */ /* 0x000e240000000800 */
[----:B0-----:R-:W-:-:S07]  /*2f60*/  FMUL R32, R9, R32 ;  /* 0x0000002009207220 */ /* 0x001fce0000400000 */
.L_x_46:
[----:B------:R-:W-:Y:S05]  /*2f70*/  BSYNC.RECONVERGENT B0 ;  /* 0x0000000000007941 */ /* 0x000fea0003800200 */
.L_x_45:
[----:B------:R-:W-:Y:S01]  /*2f80*/  ISETP.GE.OR P0, PT, R14, UR4, P6 ;  /* 0x000000040e007c0c */ /* 0x000fe2000b706670 */
[----:B------:R-:W-:Y:S01]  /*2f90*/  BSSY.RECONVERGENT B0, `(.L_x_47) ;  /* 0x0000010000007945 */ /* 0x000fe20003800200 */
[----:B------:R-:W-:-:S04]  /*2fa0*/  ISETP.GE.OR P6, PT, R13, UR4, P6 ;  /* 0x000000040d007c0c */ /* 0x000fc8000b7c6670 */
[----:B------:R-:W-:Y:S02]  /*2fb0*/  P2R R13, PR, RZ, 0x40 ;  /* 0x00000040ff0d7803 */ /* 0x000fe40000000000 */
[----:B------:R-:W-:-:S13]  /*2fc0*/  ISETP.NE.AND P6, PT, R12, RZ, PT ;  /* 0x000000ff0c00720c */ /* 0x000fda0003fc5270 */
[----:B------:R-:W-:Y:S05]  /*2fd0*/  @P6 BRA `(.L_x_48) ;  /* 0x00000000002c6947 */ /* 0x000fea0003800000 */
[----:B------:R-:W-:Y:S02]  /*2fe0*/  HFMA2 R10, -RZ, RZ, 0.96630859375, -0.0022525787353515625 ;  /* 0x3bbb989dff0a7431 */ /* 0x000fe400000001ff */
[----:B--2---:R-:W-:Y:S01]  /*2ff0*/  FADD R31, R31, -R0 ;  /* 0x800000001f1f7221 */ /* 0x004fe20000000000 */
[----:B------:R-:W-:-:S03]  /*3000*/  MOV R12, 0x437c0000 ;  /* 0x437c0000000c7802 */ /* 0x000fc60000000f00 */
[----:B------:R-:W-:-:S04]  /*3010*/  FFMA.SAT R9, R31, R10, 0.5 ;  /* 0x3f0000001f097423 */ /* 0x000fc8000000200a */
[----:B------:R-:W-:-:S04]  /*3020*/  FFMA.RM R9, R9, R12, 12582913 ;  /* 0x4b40000109097423 */ /* 0x000fc8000000400c */
[C---:B------:R-:W-:Y:S01]  /*3030*/  FADD R10, R9.reuse, -12583039 ;  /* 0xcb40007f090a7421 */ /* 0x040fe20000000000 */
[----:B------:R-:W-:-:S03]  /*3040*/  SHF.L.U32 R9, R9, 0x17, RZ ;  /* 0x0000001709097819 */ /* 0x000fc600000006ff */
[----:B------:R-:W-:-:S04]  /*3050*/  FFMA R10, R31, 1.4426950216293334961, -R10 ;  /* 0x3fb8aa3b1f0a7823 */ /* 0x000fc8000000080a */
[----:B------:R-:W-:-:S06]  /*3060*/  FFMA R10, R31, 1.925963033500011079e-08, R10 ;  /* 0x32a570601f0a7823 */ /* 0x000fcc000000000a */
[----:B------:R-:W2:Y:S02]  /*3070*/  MUFU.EX2 R10, R10 ;  /* 0x0000000a000a7308 */ /* 0x000ea40000000800 */
[----:B--2---:R-:W-:-:S07]  /*3080*/  FMUL R31, R9, R10 ;  /* 0x0000000a091f7220 */ /* 0x004fce0000400000 */
.L_x_48:
[----:B------:R-:W-:Y:S05]  /*3090*/  BSYNC.RECONVERGENT B0 ;  /* 0x0000000000007941 */ /* 0x000fea0003800200 */
.L_x_47:
[----:B------:R-:W-:Y:S04]  /*30a0*/  BSSY.RECONVERGENT B0, `(.L_x_49) ;  /* 0x000000d000007945 */ /* 0x000fe80003800200 */
[----:B------:R-:W-:Y:S05]  /*30b0*/  @P0 BRA `(.L_x_50) ;  /* 0x00000000002c0947 */ /* 0x000fea0003800000 */
[----:B------:R-:W-:Y:S02]  /*30c0*/  HFMA2 R10, -RZ, RZ, 3.7421875, 0 ;  /* 0x437c0000ff0a7431 */ /* 0x000fe400000001ff */
[----:B------:R-:W-:Y:S02]  /*30d0*/  IMAD.MOV.U32 R9, RZ, RZ, 0x3bbb989d ;  /* 0x3bbb989dff097424 */ /* 0x000fe400078e00ff */
[----:B--2---:R-:W-:-:S04]  /*30e0*/  FADD R30, R30, -R0 ;  /* 0x800000001e1e7221 */ /* 0x004fc80000000000 */
[----:B------:R-:W-:-:S04]  /*30f0*/  FFMA.SAT R9, R30, R9, 0.5 ;  /* 0x3f0000001e097423 */ /* 0x000fc80000002009 */
[----:B------:R-:W-:-:S04]  /*3100*/  FFMA.RM R9, R9, R10, 12582913 ;  /* 0x4b40000109097423 */ /* 0x000fc8000000400a */
[C---:B0-----:R-:W-:Y:S01]  /*3110*/  FADD R11, R9.reuse, -12583039 ;  /* 0xcb40007f090b7421 */ /* 0x041fe20000000000 */
[----:B------:R-:W-:-:S03]  /*3120*/  SHF.L.U32 R9, R9, 0x17, RZ ;  /* 0x0000001709097819 */ /* 0x000fc600000006ff */
[----:B------:R-:W-:-:S04]  /*3130*/  FFMA R11, R30, 1.4426950216293334961, -R11 ;  /* 0x3fb8aa3b1e0b7823 */ /* 0x000fc8000000080b */
[----:B------:R-:W-:-:S04]  /*3140*/  FFMA R11, R30, 1.925963033500011079e-08, R11 ;  /* 0x32a570601e0b7823 */ /* 0x000fc8000000000b */
[----:B------:R-:W0:Y:S02]  /*3150*/  MUFU.EX2 R30, R11 ;  /* 0x0000000b001e7308 */ /* 0x000e240000000800 */
[----:B0-----:R-:W-:-:S07]  /*3160*/  FMUL R30, R9, R30 ;  /* 0x0000001e091e7220 */ /* 0x001fce0000400000 */
.L_x_50:
[----:B------:R-:W-:Y:S05]  /*3170*/  BSYNC.RECONVERGENT B0 ;  /* 0x0000000000007941 */ /* 0x000fea0003800200 */
.L_x_49:
[----:B------:R-:W-:Y:S01]  /*3180*/  ISETP.NE.AND P0, PT, R13, RZ, PT ;  /* 0x000000ff0d00720c */ /* 0x000fe20003f05270 */
[----:B------:R-:W-:-:S12]  /*3190*/  BSSY.RECONVERGENT B0, `(.L_x_51) ;  /* 0x000000d000007945 */ /* 0x000fd80003800200 */
[----:B------:R-:W-:Y:S05]  /*31a0*/  @P0 BRA `(.L_x_52) ;  /* 0x00000000002c0947 */ /* 0x000fea0003800000 */
[----:B------:R-:W-:Y:S01]  /*31b0*/  MOV R9, 0x3bbb989d ;  /* 0x3bbb989d00097802 */ /* 0x000fe20000000f00 */
[----:B--2---:R-:W-:Y:S01]  /*31c0*/  FADD R0, R29, -R0 ;  /* 0x800000001d007221 */ /* 0x004fe20000000000 */
[----:B------:R-:W-:-:S03]  /*31d0*/  IMAD.MOV.U32 R10, RZ, RZ, 0x437c0000 ;  /* 0x437c0000ff0a7424 */ /* 0x000fc600078e00ff */
        /* <DEDUP_REMOVED lines=8> */
.L_x_52:
[----:B------:R-:W-:Y:S05]  /*3260*/  BSYNC.RECONVERGENT B0 ;  /* 0x0000000000007941 */ /* 0x000fea0003800200 */
.L_x_51:
[----:B--2---:R-:W-:Y:S01]  /*3270*/  FADD R0, RZ, R32 ;  /* 0x00000020ff007221 */ /* 0x004fe20000000000 */
[----:B------:R-:W-:Y:S01]  /*3280*/  ISETP.GE.U32.AND P6, PT, R8, 0x4, PT ;  /* 0x000000040800780c */ /* 0x000fe20003fc6070 */
[----:B------:R-:W-:Y:S01]  /*3290*/  HFMA2 R10, -RZ, RZ, 0, 0 ;  /* 0x00000000ff0a7431 */ /* 0x000fe200000001ff */
[----:B------:R-:W-:Y:S02]  /*32a0*/  ISETP.NE.AND P0, PT, R4, RZ, PT ;  /* 0x000000ff0400720c */ /* 0x000fe40003f05270 */
[----:B------:R-:W-:-:S05]  /*32b0*/  FSEL R0, R0, RZ, !P4 ;  /* 0x000000ff00007208 */ /* 0x000fca0006000000 */
[----:B------:R-:W-:-:S04]  /*32c0*/  @!P3 FADD R0, R0, R31 ;  /* 0x0000001f0000b221 */ /* 0x000fc80000000000 */
[----:B------:R-:W-:-:S04]  /*32d0*/  @!P2 FADD R0, R0, R30 ;  /* 0x0000001e0000a221 */ /* 0x000fc80000000000 */
[----:B------:R-:W-:-:S05]  /*32e0*/  @!P1 FADD R0, R0, R29 ;  /* 0x0000001d00009221 */ /* 0x000fca0000000000 */
[----:B------:R-:W-:Y:S01]  /*32f0*/  STS [R36], R0 ;  /* 0x0000000024007388 */ /* 0x000fe20000000800 */
[----:B------:R-:W-:Y:S06]  /*3300*/  BAR.SYNC.DEFER_BLOCKING 0x0 ;  /* 0x0000000000007b1d */ /* 0x000fec0000010000 */
[----:B------:R-:W-:Y:S04]  /*3310*/  @P5 LDS R34, [R34] ;  /* 0x0000000022225984 */ /* 0x000fe80000000800 */
[----:B------:R-:W2:Y:S02]  /*3320*/  @P5 LDS R9, [R36] ;  /* 0x0000000024095984 */ /* 0x000ea40000000800 */
[----:B--2---:R-:W-:-:S05]  /*3330*/  @P5 FADD R9, R34, R9 ;  /* 0x0000000922095221 */ /* 0x004fca0000000000 */
[----:B------:R2:W-:Y:S01]  /*3340*/  @P5 STS [R36], R9 ;  /* 0x0000000924005388 */ /* 0x0005e20000000800 */
[----:B------:R-:W-:Y:S06]  /*3350*/  BAR.SYNC.DEFER_BLOCKING 0x0 ;  /* 0x0000000000007b1d */ /* 0x000fec0000010000 */
[----:B------:R-:W-:Y:S05]  /*3360*/  @!P6 BRA `(.L_x_53) ;  /* 0x00000000002ce947 */ /* 0x000fea0003800000 */
.L_x_54:
[----:B------:R-:W-:Y:S01]  /*3370*/  ISETP.GE.U32.AND P5, PT, R4, R35, PT ;  /* 0x000000230400720c */ /* 0x000fe20003fa6070 */
[----:B------:R-:W-:-:S12]  /*3380*/  WARPSYNC.ALL ;  /* 0x0000000000007948 */ /* 0x000fd80003800000 */
[----:B------:R-:W-:Y:S01]  /*3390*/  @!P5 LEA R0, R35, R36, 0x2 ;  /* 0x000000242300d211 */ /* 0x000fe200078e10ff */
[----:B--2---:R-:W-:Y:S05]  /*33a0*/  @!P5 LDS R9, [R36] ;  /* 0x000000002409d984 */ /* 0x004fea0000000800 */
[----:B------:R-:W2:Y:S02]  /*33b0*/  @!P5 LDS R0, [R0] ;  /* 0x000000000000d984 */ /* 0x000ea40000000800 */
[----:B--2---:R-:W-:-:S05]  /*33c0*/  @!P5 FADD R9, R0, R9 ;  /* 0x000000090009d221 */ /* 0x004fca0000000000 */
[----:B------:R3:W-:Y:S01]  /*33d0*/  @!P5 STS [R36], R9 ;  /* 0x000000092400d388 */ /* 0x0007e20000000800 */
[----:B------:R-:W-:Y:S01]  /*33e0*/  BAR.SYNC.DEFER_BLOCKING 0x0 ;  /* 0x0000000000007b1d */ /* 0x000fe20000010000 */
[----:B------:R-:W-:Y:S02]  /*33f0*/  ISETP.GT.U32.AND P5, PT, R35, 0x3, PT ;  /* 0x000000032300780c */ /* 0x000fe40003fa4070 */
[----:B------:R-:W-:-:S11]  /*3400*/  SHF.R.U32.HI R35, RZ, 0x1, R35 ;  /* 0x00000001ff237819 */ /* 0x000fd60000011623 */
[----:B---3--:R-:W-:Y:S05]  /*3410*/  @P5 BRA `(.L_x_54) ;  /* 0xfffffffc00d45947 */ /* 0x008fea000383ffff */
.L_x_53:
[----:B------:R-:W-:Y:S05]  /*3420*/  @P0 BRA `(.L_x_55) ;  /* 0x0000000000140947 */ /* 0x000fea0003800000 */
[----:B------:R-:W-:Y:S01]  /*3430*/  ISETP.GE.U32.AND P5, PT, R8, 0x2, PT ;  /* 0x000000020800780c */ /* 0x000fe20003fa6070 */
[----:B------:R-:W3:-:S12]  /*3440*/  LDS R10, [R36] ;  /* 0x00000000240a7984 */ /* 0x000ed80000000800 */
[----:B--2---:R-:W2:Y:S01]  /*3450*/  @P5 LDS R9, [R36+0x4] ;  /* 0x0000040024095984 */ /* 0x004ea20000000800 */
[----:B---3--:R-:W-:-:S04]  /*3460*/  FADD R10, RZ, R10 ;  /* 0x0000000aff0a7221 */ /* 0x008fc80000000000 */
[----:B--2---:R-:W-:-:S07]  /*3470*/  @P5 FADD R10, R10, R9 ;  /* 0x000000090a0a5221 */ /* 0x004fce0000000000 */
.L_x_55:
[----:B------:R-:W-:Y:S05]  /*3480*/  WARPSYNC.ALL ;  /* 0x0000000000007948 */ /* 0x000fea0003800000 */
[----:B------:R-:W-:Y:S01]  /*3490*/  BAR.SYNC.DEFER_BLOCKING 0x0 ;  /* 0x0000000000007b1d */ /* 0x000fe20000010000 */
[----:B------:R-:W-:-:S04]  /*34a0*/  IADD3 R4, PT, PT, R2, 0x1, RZ ;  /* 0x0000000102047810 */ /* 0x000fc80007ffe0ff */
[----:B------:R-:W-:Y:S01]  /*34b0*/  ISETP.GE.AND P5, PT, R4, R5, PT ;  /* 0x000000050400720c */ /* 0x000fe20003fa6270 */
[----:B------:R-:W-:Y:S01]  /*34c0*/  BSSY.RECONVERGENT B0, `(.L_x_56) ;  /* 0x0000010000007945 */ /* 0x000fe20003800200 */
[----:B------:R-:W-:Y:S01]  /*34d0*/  @!P0 STS [R33], R10 ;  /* 0x0000000a21008388 */ /* 0x000fe20000000800 */
[----:B------:R-:W-:Y:S06]  /*34e0*/  BAR.SYNC.DEFER_BLOCKING 0x0 ;  /* 0x0000000000007b1d */ /* 0x000fec0000010000 */
[----:B------:R-:W3:Y:S02]  /*34f0*/  LDS R0, [R33] ;  /* 0x0000000021007984 */ /* 0x000ee40000000800 */
[----:B---3--:R-:W-:-:S05]  /*3500*/  VIADD R8, R0, 0x1800000 ;  /* 0x0180000000087836 */ /* 0x008fca0000000000 */
[----:B------:R-:W-:Y:S01]  /*3510*/  LOP3.LUT R8, R8, 0x7f800000, RZ, 0xc0, !PT ;  /* 0x7f80000008087812 */ /* 0x000fe200078ec0ff */
[----:B------:R-:W-:Y:S03]  /*3520*/  BAR.SYNC.DEFER_BLOCKING 0x0 ;  /* 0x0000000000007b1d */ /* 0x000fe60000010000 */
[----:B------:R-:W-:-:S13]  /*3530*/  ISETP.GT.U32.AND P0, PT, R8, 0x1ffffff, PT ;  /* 0x01ffffff0800780c */ /* 0x000fda0003f04070 */
[----:B------:R-:W-:Y:S05]  /*3540*/  @P0 BRA `(.L_x_57) ;  /* 0x00000000000c0947 */ /* 0x000fea0003800000 */
[----:B------:R-:W-:-:S07]  /*3550*/  MOV R8, 0x3570 ;  /* 0x0000357000087802 */ /* 0x000fce0000000f00 */
[----:B012---:R-:W-:Y:S05]  /*3560*/  CALL.REL.NOINC `($__internal_0_$__cuda_sm20_rcp_rn_f32_slowpath) ;  /* 0x0000000000a87944 */ /* 0x007fea0003c00000 */
[----:B------:R-:W-:Y:S05]  /*3570*/  BRA `(.L_x_58) ;  /* 0x0000000000107947 */ /* 0x000fea0003800000 */
.L_x_57:
[----:B--2---:R-:W2:Y:S02]  /*3580*/  MUFU.RCP R9, R0 ;  /* 0x0000000000097308 */ /* 0x004ea40000001000 */
[----:B--2---:R-:W-:-:S04]  /*3590*/  FFMA R8, R0, R9, -1 ;  /* 0xbf80000000087423 */ /* 0x004fc80000000009 */
[----:B------:R-:W-:-:S04]  /*35a0*/  FADD.FTZ R8, -R8, -RZ ;  /* 0x800000ff08087221 */ /* 0x000fc80000010100 */
[----:B------:R-:W-:-:S07]  /*35b0*/  FFMA R12, R9, R8, R9 ;  /* 0x00000008090c7223 */ /* 0x000fce0000000009 */
.L_x_58:
[----:B------:R-:W-:Y:S05]  /*35c0*/  BSYNC.RECONVERGENT B0 ;  /* 0x0000000000007941 */ /* 0x000fea0003800200 */
.L_x_56:
[----:B------:R-:W2:Y:S01]  /*35d0*/  LDCU UR4, c[0x0][0x388] ;  /* 0x00007100ff0477ac */ /* 0x000ea20008000800 */
[C---:B------:R-:W-:Y:S02]  /*35e0*/  IMAD R14, R3.reuse, R7, R6 ;  /* 0x00000007030e7224 */ /* 0x040fe400078e0206 */
[----:B------:R-:W-:Y:S01]  /*35f0*/  FMUL R32, R12, R32 ;  /* 0x000000200c207220 */ /* 0x000fe20000400000 */
[----:B------:R-:W-:Y:S01]  /*3600*/  ISETP.GE.AND P0, PT, R4, R5, PT ;  /* 0x000000050400720c */ /* 0x000fe20003f06270 */
[C---:B------:R-:W-:Y:S01]  /*3610*/  FMUL R0, R12.reuse, R31 ;  /* 0x0000001f0c007220 */ /* 0x040fe20000400000 */
[----:B------:R-:W-:Y:S01]  /*3620*/  FMUL R30, R12, R30 ;  /* 0x0000001e0c1e7220 */ /* 0x000fe20000400000 */
[----:B------:R-:W-:Y:S02]  /*3630*/  IADD3 R16, PT, PT, R3, R14, RZ ;  /* 0x0000000e03107210 */ /* 0x000fe40007ffe0ff */
[----:B------:R-:W-:Y:S02]  /*3640*/  FSEL R19, R19, R32, P4 ;  /* 0x0000002013137208 */ /* 0x000fe40002000000 */
[----:B------:R-:W-:-:S02]  /*3650*/  IADD3 R4, PT, PT, R3, R16, RZ ;  /* 0x0000001003047210 */ /* 0x000fc40007ffe0ff */
[----:B------:R-:W-:Y:S02]  /*3660*/  FSEL R21, R21, R0, P3 ;  /* 0x0000000015157208 */ /* 0x000fe40001800000 */
[----:B------:R-:W-:Y:S01]  /*3670*/  FSEL R23, R23, R30, P2 ;  /* 0x0000001e17177208 */ /* 0x000fe20001000000 */
[----:B------:R-:W-:Y:S01]  /*3680*/  IMAD.IADD R0, R3, 0x1, R4 ;  /* 0x0000000103007824 */ /* 0x000fe200078e0204 */
[----:B--2---:R-:W-:Y:S02]  /*3690*/  ISETP.GE.OR P5, PT, R14, UR4, P5 ;  /* 0x000000040e007c0c */ /* 0x004fe4000afa6670 */
[----:B------:R-:W-:Y:S02]  /*36a0*/  ISETP.GE.OR P6, PT, R16, UR4, P0 ;  /* 0x0000000410007c0c */ /* 0x000fe400087c6670 */
[----:B------:R-:W-:Y:S02]  /*36b0*/  ISETP.GE.OR P4, PT, R4, UR4, P0 ;  /* 0x0000000404007c0c */ /* 0x000fe40008786670 */
[----:B------:R-:W-:-:S07]  /*36c0*/  ISETP.GE.OR P0, PT, R0, UR4, P0 ;  /* 0x0000000400007c0c */ /* 0x000fce0008706670 */
[----:B0-----:R-:W0:Y:S01]  /*36d0*/  @!P5 LDC.64 R10, c[0x0][0x3d0] ;  /* 0x0000f400ff0adb82 */ /* 0x001e220000000a00 */
[C-C-:B------:R-:W-:Y:S02]  /*36e0*/  @!P5 IMAD R13, R5.reuse, R14, R2.reuse ;  /* 0x0000000e050dd224 */ /* 0x140fe400078e0202 */
[C-C-:B------:R-:W-:Y:S02]  /*36f0*/  @!P6 IMAD R3, R5.reuse, R16, R2.reuse ;  /* 0x000000100503e224 */ /* 0x140fe400078e0202 */
[----:B------:R-:W-:-:S03]  /*3700*/  @!P4 IMAD R15, R5, R4, R2 ;  /* 0x00000004050fc224 */ /* 0x000fc600078e0202 */
[----:B------:R-:W2:Y:S08]  /*3710*/  @!P6 LDC.64 R8, c[0x0][0x3d0] ;  /* 0x0000f400ff08eb82 */ /* 0x000eb00000000a00 */
[----:B------:R-:W3:Y:S01]  /*3720*/  @!P4 LDC.64 R6, c[0x0][0x3d0] ;  /* 0x0000f400ff06cb82 */ /* 0x000ee20000000a00 */
[----:B0-----:R-:W-:-:S05]  /*3730*/  @!P5 IMAD.WIDE R10, R13, 0x4, R10 ;  /* 0x000000040d0ad825 */ /* 0x001fca00078e020a */
[----:B------:R0:W-:Y:S01]  /*3740*/  @!P5 STG.E.64 desc[UR8][R10.64], R18 ;  /* 0x000000120a00d986 */ /* 0x0001e2000c101b08 */
[----:B--2---:R-:W-:-:S05]  /*3750*/  @!P6 IMAD.WIDE R8, R3, 0x4, R8 ;  /* 0x000000040308e825 */ /* 0x004fca00078e0208 */
[----:B------:R0:W-:Y:S01]  /*3760*/  @!P6 STG.E.64 desc[UR8][R8.64], R20 ;  /* 0x000000140800e986 */ /* 0x0001e2000c101b08 */
[----:B---3--:R-:W-:-:S05]  /*3770*/  @!P4 IMAD.WIDE R6, R15, 0x4, R6 ;  /* 0x000000040f06c825 */ /* 0x008fca00078e0206 */
[----:B------:R0:W-:Y:S01]  /*3780*/  @!P4 STG.E.64 desc[UR8][R6.64], R22 ;  /* 0x000000160600c986 */ /* 0x0001e2000c101b08 */
[----:B------:R-:W-:Y:S05]  /*3790*/  @P0 EXIT ;  /* 0x000000000000094d */ /* 0x000fea0003800000 */
[----:B0-----:R-:W0:Y:S01]  /*37a0*/  LDC.64 R6, c[0x0][0x3d0] ;  /* 0x0000f400ff067b82 */ /* 0x001e220000000a00 */
[----:B------:R-:W-:Y:S01]  /*37b0*/  FMUL R12, R12, R29 ;  /* 0x0000001d0c0c7220 */ /* 0x000fe20000400000 */
[----:B------:R-:W-:-:S04]  /*37c0*/  IMAD R3, R5, R0, R2 ;  /* 0x0000000005037224 */ /* 0x000fc800078e0202 */
[----:B------:R-:W-:Y:S01]  /*37d0*/  FSEL R27, R27, R12, P1 ;  /* 0x0000000c1b1b7208 */ /* 0x000fe20000800000 */
[----:B0-----:R-:W-:-:S05]  /*37e0*/  IMAD.WIDE R2, R3, 0x4, R6 ;  /* 0x0000000403027825 */ /* 0x001fca00078e0206 */
[----:B------:R-:W-:Y:S01]  /*37f0*/  STG.E.64 desc[UR8][R2.64], R26 ;  /* 0x0000001a02007986 */ /* 0x000fe2000c101b08 */
[----:B------:R-:W-:Y:S05]  /*3800*/  EXIT ;  /* 0x000000000000794d */ /* 0x000fea0003800000 */
        .weak           $__internal_0_$__cuda_sm20_rcp_rn_f32_slowpath
        .type           $__internal_0_$__cuda_sm20_rcp_rn_f32_slowpath,@function
        .size           $__internal_0_$__cuda_sm20_rcp_rn_f32_slowpath,(.L_x_64 - $__internal_0_$__cuda_sm20_rcp_rn_f32_slowpath)
$__internal_0_$__cuda_sm20_rcp_rn_f32_slowpath:
[----:B------:R-:W-:Y:S01]  /*3810*/  SHF.L.U32 R10, R0, 0x1, RZ ;  /* 0x00000001000a7819 */ /* 0x000fe200000006ff */
[----:B------:R-:W-:Y:S03]  /*3820*/  BSSY.RECONVERGENT B2, `(.L_x_59) ;  /* 0x0000032000027945 */ /* 0x000fe60003800200 */
[----:B------:R-:W-:-:S04]  /*3830*/  SHF.R.U32.HI R10, RZ, 0x18, R10 ;  /* 0x00000018ff0a7819 */ /* 0x000fc8000001160a */
[----:B------:R-:W-:-:S13]  /*3840*/  ISETP.NE.U32.AND P0, PT, R10, RZ, PT ;  /* 0x000000ff0a00720c */ /* 0x000fda0003f05070 */
[----:B------:R-:W-:Y:S05]  /*3850*/  @P0 BRA `(.L_x_60) ;  /* 0x0000000000280947 */ /* 0x000fea0003800000 */
[----:B------:R-:W-:-:S04]  /*3860*/  SHF.L.U32 R10, R0, 0x1, RZ ;  /* 0x00000001000a7819 */ /* 0x000fc800000006ff */
[----:B------:R-:W-:-:S13]  /*3870*/  ISETP.NE.AND P0, PT, R10, RZ, PT ;  /* 0x000000ff0a00720c */ /* 0x000fda0003f05270 */
[----:B------:R-:W-:Y:S01]  /*3880*/  @P0 FFMA R15, R0, 1.84467440737095516160e+19, RZ ;  /* 0x5f800000000f0823 */ /* 0x000fe200000000ff */
[----:B------:R-:W-:Y:S08]  /*3890*/  @!P0 MUFU.RCP R12, R0 ;  /* 0x00000000000c8308 */ /* 0x000ff00000001000 */
[----:B------:R-:W0:Y:S02]  /*38a0*/  @P0 MUFU.RCP R10, R15 ;  /* 0x0000000f000a0308 */ /* 0x000e240000001000 */
[----:B0-----:R-:W-:-:S04]  /*38b0*/  @P0 FFMA R17, R15, R10, -1 ;  /* 0xbf8000000f110423 */ /* 0x001fc8000000000a */
[----:B------:R-:W-:-:S04]  /*38c0*/  @P0 FADD.FTZ R17, -R17, -RZ ;  /* 0x800000ff11110221 */ /* 0x000fc80000010100 */
[----:B------:R-:W-:-:S04]  /*38d0*/  @P0 FFMA R17, R10, R17, R10 ;  /* 0x000000110a110223 */ /* 0x000fc8000000000a */
[----:B------:R-:W-:Y:S01]  /*38e0*/  @P0 FFMA R12, R17, 1.84467440737095516160e+19, RZ ;  /* 0x5f800000110c0823 */ /* 0x000fe200000000ff */
[----:B------:R-:W-:Y:S06]  /*38f0*/  BRA `(.L_x_61) ;  /* 0x0000000000907947 */ /* 0x000fec0003800000 */
.L_x_60:
[----:B------:R-:W-:-:S04]  /*3900*/  IADD3 R12, PT, PT, R10, -0xfd, RZ ;  /* 0xffffff030a0c7810 */ /* 0x000fc80007ffe0ff */
[----:B------:R-:W-:-:S13]  /*3910*/  ISETP.GT.U32.AND P0, PT, R12, 0x1, PT ;  /* 0x000000010c00780c */ /* 0x000fda0003f04070 */
[----:B------:R-:W-:Y:S05]  /*3920*/  @P0 BRA `(.L_x_62) ;  /* 0x0000000000800947 */ /* 0x000fea0003800000 */
[----:B------:R-:W-:Y:S01]  /*3930*/  LOP3.LUT R28, R0, 0x7fffff, RZ, 0xc0, !PT ;  /* 0x007fffff001c7812 */ /* 0x000fe200078ec0ff */
[----:B------:R-:W-:Y:S01]  /*3940*/  IMAD.MOV.U32 R17, RZ, RZ, 0x3 ;  /* 0x00000003ff117424 */ /* 0x000fe200078e00ff */
[----:B------:R-:W-:Y:S02]  /*3950*/  P2R R14, PR, RZ, 0x2 ;  /* 0x00000002ff0e7803 */ /* 0x000fe40000000000 */
[----:B------:R-:W-:Y:S02]  /*3960*/  LOP3.LUT R28, R28, 0x3f800000, RZ, 0xfc, !PT ;  /* 0x3f8000001c1c7812 */ /* 0x000fe400078efcff */
[----:B------:R-:W-:Y:S02]  /*3970*/  IADD3 R10, PT, PT, R10, -0xfc, RZ ;  /* 0xffffff040a0a7810 */ /* 0x000fe40007ffe0ff */
[----:B------:R-:W0:Y:S02]  /*3980*/  MUFU.RCP R15, R28 ;  /* 0x0000001c000f7308 */ /* 0x000e240000001000 */
[----:B0-----:R-:W-:-:S04]  /*3990*/  FFMA R24, R28, R15, -1 ;  /* 0xbf8000001c187423 */ /* 0x001fc8000000000f */
[----:B------:R-:W-:-:S04]  /*39a0*/  FADD.FTZ R24, -R24, -RZ ;  /* 0x800000ff18187221 */ /* 0x000fc80000010100 */
[CCC-:B------:R-:W-:Y:S01]  /*39b0*/  FFMA.RM R16, R15.reuse, R24.reuse, R15.reuse ;  /* 0x000000180f107223 */ /* 0x1c0fe2000000400f */
[----:B------:R-:W-:-:S05]  /*39c0*/  FFMA.RP R15, R15, R24, R15 ;  /* 0x000000180f0f7223 */ /* 0x000fca000000800f */
[C---:B------:R-:W-:Y:S02]  /*39d0*/  FSETP.NEU.FTZ.AND P0, PT, R16.reuse, R15, PT ;  /* 0x0000000f1000720b */ /* 0x040fe40003f1d000 */
[----:B------:R-:W-:Y:S02]  /*39e0*/  LOP3.LUT R15, R16, 0x7fffff, RZ, 0xc0, !PT ;  /* 0x007fffff100f7812 */ /* 0x000fe400078ec0ff */
[----:B------:R-:W-:Y:S02]  /*39f0*/  SHF.L.U32 R16, R17, R12, RZ ;  /* 0x0000000c11107219 */ /* 0x000fe400000006ff */
[----:B------:R-:W-:-:S04]  /*3a00*/  LOP3.LUT R15, R15, 0x800000, RZ, 0xfc, !PT ;  /* 0x008000000f0f7812 */ /* 0x000fc800078efcff */
[----:B------:R-:W-:Y:S02]  /*3a10*/  LOP3.LUT R17, R16, R15, RZ, 0xc0, !PT ;  /* 0x0000000f10117212 */ /* 0x000fe400078ec0ff */
[----:B------:R-:W-:Y:S02]  /*3a20*/  SEL R16, RZ, 0xffffffff, !P0 ;  /* 0xffffffffff107807 */ /* 0x000fe40004000000 */
[-C--:B------:R-:W-:Y:S02]  /*3a30*/  SHF.R.U32.HI R17, RZ, R12.reuse, R17 ;  /* 0x0000000cff117219 */ /* 0x080fe40000011611 */
[----:B------:R-:W-:Y:S02]  /*3a40*/  IADD3 R16, PT, PT, -R16, RZ, RZ ;  /* 0x000000ff10107210 */ /* 0x000fe40007ffe1ff */
[----:B------:R-:W-:Y:S02]  /*3a50*/  LOP3.LUT P1, RZ, R17, 0x1, RZ, 0xc0, !PT ;  /* 0x0000000111ff7812 */ /* 0x000fe4000782c0ff */
[----:B------:R-:W-:-:S02]  /*3a60*/  LOP3.LUT P6, RZ, R16, R12, R15, 0xf8, !PT ;  /* 0x0000000c10ff7212 */ /* 0x000fc400078cf80f */
[----:B------:R-:W-:Y:S02]  /*3a70*/  LOP3.LUT P0, RZ, R17, 0x2, RZ, 0xc0, !PT ;  /* 0x0000000211ff7812 */ /* 0x000fe4000780c0ff */
[----:B------:R-:W-:Y:S02]  /*3a80*/  SHF.R.U32.HI R15, RZ, R10, R15 ;  /* 0x0000000aff0f7219 */ /* 0x000fe4000001160f */
[----:B------:R-:W-:Y:S02]  /*3a90*/  PLOP3.LUT P0, PT, P1, P6, P0, 0xe0, 0x0 ;  /* 0x000000000000781c */ /* 0x000fe40000f0dc00 */
[----:B------:R-:W-:Y:S02]  /*3aa0*/  ISETP.NE.AND P1, PT, R14, RZ, PT ;  /* 0x000000ff0e00720c */ /* 0x000fe40003f25270 */
[----:B------:R-:W-:Y:S02]  /*3ab0*/  SEL R10, RZ, 0x1, !P0 ;  /* 0x00000001ff0a7807 */ /* 0x000fe40004000000 */
[----:B------:R-:W-:-:S02]  /*3ac0*/  LOP3.LUT P0, RZ, R0, 0x7fffff, RZ, 0xc0, !PT ;  /* 0x007fffff00ff7812 */ /* 0x000fc4000780c0ff */
[----:B------:R-:W-:-:S04]  /*3ad0*/  IADD3 R10, PT, PT, -R10, RZ, RZ ;  /* 0x000000ff0a0a7210 */ /* 0x000fc80007ffe1ff */
[----:B------:R-:W-:-:S13]  /*3ae0*/  ISETP.GE.AND P6, PT, R10, RZ, PT ;  /* 0x000000ff0a00720c */ /* 0x000fda0003fc6270 */
[----:B------:R-:W-:-:S05]  /*3af0*/  @!P6 VIADD R15, R15, 0x1 ;  /* 0x000000010f0fe836 */ /* 0x000fca0000000000 */
[----:B------:R-:W-:-:S04]  /*3b00*/  @!P0 SHF.L.U32 R15, R15, 0x1, RZ ;  /* 0x000000010f0f8819 */ /* 0x000fc800000006ff */
[----:B------:R-:W-:Y:S01]  /*3b10*/  LOP3.LUT R12, R15, 0x80000000, R0, 0xf8, !PT ;  /* 0x800000000f0c7812 */ /* 0x000fe200078ef800 */
[----:B------:R-:W-:Y:S06]  /*3b20*/  BRA `(.L_x_61) ;  /* 0x0000000000047947 */ /* 0x000fec0003800000 */
.L_x_62:
[----:B------:R0:W1:Y:S02]  /*3b30*/  MUFU.RCP R12, R0 ;  /* 0x00000000000c7308 */ /* 0x0000640000001000 */
.L_x_61:
[----:B------:R-:W-:Y:S05]  /*3b40*/  BSYNC.RECONVERGENT B2 ;  /* 0x0000000000027941 */ /* 0x000fea0003800200 */
.L_x_59:
[----:B------:R-:W-:Y:S01]  /*3b50*/  HFMA2 R15, -RZ, RZ, 0, 0 ;  /* 0x00000000ff0f7431 */ /* 0x000fe200000001ff */
[----:B------:R-:W-:-:S04]  /*3b60*/  MOV R14, R8 ;  /* 0x00000008000e7202 */ /* 0x000fc80000000f00 */
[----:B01----:R-:W-:Y:S05]  /*3b70*/  RET.REL.NODEC R14 `(_Z7kernel16TensorIfLi4EES0_S0_) ;  /* 0xffffffc40e207950 */ /* 0x003fea0003c3ffff */
.L_x_63:
[----:B------:R-:W-:-:S00]  /*3b80*/  BRA `(.L_x_63) ;  /* 0xfffffffc00fc7947 */ /* 0x000fc0000383ffff */
[----:B------:R-:W-:-:S00]  /*3b90*/  NOP ;  /* 0x0000000000007918 */ /* 0x000fc00000000000 */
        /* <DEDUP_REMOVED lines=14> */
.L_x_64:


//--------------------- .nv.shared._Z7kernel16TensorIfLi4EES0_S0_ --------------------------
	.section	.nv.shared._Z7kernel16TensorIfLi4EES0_S0_,"aw",@nobits
	.sectionflags	@""
	.align	16
.nv.shared._Z7kernel16TensorIfLi4EES0_S0_:
	.zero		1040


//--------------------- .nv.shared.reserved.0     --------------------------
	.section	.nv.shared.reserved.0,"aw",@nobits
	.weak		__nv_reservedSMEM_offset_0_alias
	.size		__nv_reservedSMEM_offset_0_alias, 0, 64
	.other		__nv_reservedSMEM_offset_0_alias,@"STO_CUDA_RESERVED_SHARED STV_DEFAULT"
__nv_reservedSMEM_offset_0_alias:
	.zero		0
	.zero		64


//--------------------- .nv.constant0._Z7kernel16TensorIfLi4EES0_S0_ --------------------------
	.section	.nv.constant0._Z7kernel16TensorIfLi4EES0_S0_,"a",@progbits
	.sectionflags	@""
	.align	4
.nv.constant0._Z7kernel16TensorIfLi4EES0_S0_:
	.zero		1016


//--------------------- SYMBOLS --------------------------

	.type		.nv.reservedSmem.offset0,@object
	.size		.nv.reservedSmem.offset0,0x4
	.type		.nv.reservedSmem.cap,@object
	.size		.nv.reservedSmem.cap,0x4
